def attn_fwd(
    Q,
    K,
    V,
    Out,
    Lse,
    sm_scale,
    stride_qz,
    stride_qh,
    stride_qm,
    stride_qk,
    stride_kz,
    stride_kh,
    stride_kn,
    stride_kk,
    stride_vz,
    stride_vh,
    stride_vn,
    stride_vk,
    stride_oz,
    stride_oh,
    stride_om,
    stride_ok,
    seqlen_q,
    seqlen_k,
    BLOCK_M: tl.constexpr,
    BLOCK_N: tl.constexpr,
    HEAD_DIM: tl.constexpr,
    CAUSAL: tl.constexpr,
):
    start_m = tl.program_id(0)
    off_hz = tl.program_id(1)
    q_off = off_hz * stride_qh
    k_off = off_hz * stride_kh
    v_off = off_hz * stride_vh
    offs_m = start_m * BLOCK_M + tl.arange(0, BLOCK_M)
    offs_d = tl.arange(0, HEAD_DIM)
    offs_n = tl.arange(0, BLOCK_N)
    q_ptrs = Q + q_off + offs_m[:, None] * stride_qm + offs_d[None, :] * stride_qk
    k_ptrs = K + k_off + offs_d[:, None] * stride_kk + offs_n[None, :] * stride_kn
    v_ptrs = V + v_off + offs_n[:, None] * stride_vn + offs_d[None, :] * stride_vk
    m_i = tl.full([BLOCK_M], float("-inf"), dtype=tl.float32)
    l_i = tl.zeros([BLOCK_M], dtype=tl.float32) + 1.0
    acc = tl.zeros([BLOCK_M, HEAD_DIM], dtype=tl.float32)
    q = tl.load(q_ptrs)
    acc, l_i, m_i = _attn_fwd_inner(
        acc,
        l_i,
        m_i,
        q,
        k_ptrs,
        v_ptrs,
        sm_scale,
        stride_kn,
        stride_vn,
        start_m,
        seqlen_k,
        BLOCK_M,
        BLOCK_N,
        HEAD_DIM,
        CAUSAL,
    )
    acc = acc / l_i[:, None]
    lse = m_i + tl.math.log2(l_i) / 1.4426950408889634
    o_ptrs = (
        Out
        + off_hz * stride_oh
        + offs_m[:, None] * stride_om
        + offs_d[None, :] * stride_ok
    )
    tl.store(o_ptrs, acc.to(Out.dtype.element_ty))
    tl.store(Lse + off_hz * seqlen_q + offs_m, lse)

# config = {"BLOCK_M": 128, "BLOCK_N": 64, "HEAD_DIM": 64, "arch": "sm_80", "causal": true, "dtype": "bf16", "num_stages": 2, "num_warps": 4}
# arch = sm_80


// ===== COMPILED SASS (sm_80) =====

	.target	sm_80

	.elftype	@"ET_EXEC"


//--------------------- .note.nv.tkinfo           --------------------------
	.section	.note.nv.tkinfo,"",@"SHT_NOTE"
	.sectionflags	@"SHF_NOTE_NV_TKINFO"
	.tkinfo
        /*0018*/ 	.word	0x00000002
        /*0030*/ 	.string	""
        /*0030*/ 	.string	"ptxas"
        /*0030*/ 	.string	"Cuda compilation tools, release 13.0, V13.0.88"
        /*0030*/ 	.string	"Build cuda_13.0.r13.0/compiler.36424714_0"
        /*0030*/ 	.string	"-v  -suppress-debug-info  -lineinfo  -arch sm_80 "



//--------------------- .note.nv.cuinfo           --------------------------
	.section	.note.nv.cuinfo,"",@"SHT_NOTE"
	.sectionflags	@"SHF_NOTE_NV_CUINFO"
        /*0018*/ 	.short	0x0002
        /*001a*/ 	.short	0x0050
        /*001c*/ 	.short	0x0082
	.zero		2


//--------------------- .nv.info                  --------------------------
	.section	.nv.info,"",@"SHT_CUDA_INFO"
	.align	4


	//----- nvinfo : EIATTR_REGCOUNT
	.align		4
        /*0000*/ 	.byte	0x04, 0x2f
        /*0002*/ 	.short	(.L_2 - .L_1)
	.align		4
.L_1:
        /*0004*/ 	.word	index@(attn_fwd)
        /*0008*/ 	.word	0x000000ff


	//----- nvinfo : EIATTR_FRAME_SIZE
	.align		4
.L_2:
        /*000c*/ 	.byte	0x04, 0x11
        /*000e*/ 	.short	(.L_4 - .L_3)
	.align		4
.L_3:
        /*0010*/ 	.word	index@(attn_fwd)
        /*0014*/ 	.word	0x00000128


	//----- nvinfo : EIATTR_MIN_STACK_SIZE
	.align		4
.L_4:
        /*0018*/ 	.byte	0x04, 0x12
        /*001a*/ 	.short	(.L_6 - .L_5)
	.align		4
.L_5:
        /*001c*/ 	.word	index@(attn_fwd)
        /*0020*/ 	.word	0x00000128
.L_6:


//--------------------- .nv.info.attn_fwd         --------------------------
	.section	.nv.info.attn_fwd,"",@"SHT_CUDA_INFO"
	.sectionflags	@""
	.align	4


	//----- nvinfo : EIATTR_CUDA_API_VERSION
	.align		4
        /*0000*/ 	.byte	0x04, 0x37
        /*0002*/ 	.short	(.L_8 - .L_7)
.L_7:
        /*0004*/ 	.word	0x00000082


	//----- nvinfo : EIATTR_SW2861232_WAR
	.align		4
.L_8:
        /*0008*/ 	.byte	0x01, 0x35
	.zero		2


	//----- nvinfo : EIATTR_PARAM_CBANK
	.align		4
        /*000c*/ 	.byte	0x04, 0x0a
        /*000e*/ 	.short	(.L_10 - .L_9)
	.align		4
.L_9:
        /*0010*/ 	.word	index@(.nv.constant0.attn_fwd)
        /*0014*/ 	.short	0x0160
        /*0016*/ 	.short	0x0088


	//----- nvinfo : EIATTR_CBANK_PARAM_SIZE
	.align		4
.L_10:
        /*0018*/ 	.byte	0x03, 0x19
        /*001a*/ 	.short	0x0088


	//----- nvinfo : EIATTR_KPARAM_INFO
	.align		4
        /*001c*/ 	.byte	0x04, 0x17
        /*001e*/ 	.short	(.L_12 - .L_11)
.L_11:
        /*0020*/ 	.word	0x00000000
        /*0024*/ 	.short	0x0019
        /*0026*/ 	.short	0x0080
        /*0028*/ 	.byte	0x00, 0xf4, 0x21, 0x00


	//----- nvinfo : EIATTR_KPARAM_INFO
	.align		4
.L_12:
        /*002c*/ 	.byte	0x04, 0x17
        /*002e*/ 	.short	(.L_14 - .L_13)
.L_13:
        /*0030*/ 	.word	0x00000000
        /*0034*/ 	.short	0x0018
        /*0036*/ 	.short	0x0078
        /*0038*/ 	.byte	0x00, 0xf4, 0x21, 0x00


	//----- nvinfo : EIATTR_KPARAM_INFO
	.align		4
.L_14:
        /*003c*/ 	.byte	0x04, 0x17
        /*003e*/ 	.short	(.L_16 - .L_15)
.L_15:
        /*0040*/ 	.word	0x00000000
        /*0044*/ 	.short	0x0017
        /*0046*/ 	.short	0x0070
        /*0048*/ 	.byte	0x00, 0xf0, 0x11, 0x00


	//----- nvinfo : EIATTR_KPARAM_INFO
	.align		4
.L_16:
        /*004c*/ 	.byte	0x04, 0x17
        /*004e*/ 	.short	(.L_18 - .L_17)
.L_17:
        /*0050*/ 	.word	0x00000000
        /*0054*/ 	.short	0x0016
        /*0056*/ 	.short	0x006c
        /*0058*/ 	.byte	0x00, 0xf0, 0x11, 0x00


	//----- nvinfo : EIATTR_KPARAM_INFO
	.align		4
.L_18:
        /*005c*/ 	.byte	0x04, 0x17
        /*005e*/ 	.short	(.L_20 - .L_19)
.L_19:
        /*0060*/ 	.word	0x00000000
        /*0064*/ 	.short	0x0015
        /*0066*/ 	.short	0x0068
        /*0068*/ 	.byte	0x00, 0xf0, 0x11, 0x00


	//----- nvinfo : EIATTR_KPARAM_INFO
	.align		4
.L_20:
        /*006c*/ 	.byte	0x04, 0x17
        /*006e*/ 	.short	(.L_22 - .L_21)
.L_21:
        /*0070*/ 	.word	0x00000000
        /*0074*/ 	.short	0x0014
        /*0076*/ 	.short	0x0064
        /*0078*/ 	.byte	0x00, 0xf0, 0x11, 0x00


	//----- nvinfo : EIATTR_KPARAM_INFO
	.align		4
.L_22:
        /*007c*/ 	.byte	0x04, 0x17
        /*007e*/ 	.short	(.L_24 - .L_23)
.L_23:
        /*0080*/ 	.word	0x00000000
        /*0084*/ 	.short	0x0013
        /*0086*/ 	.short	0x0060
        /*0088*/ 	.byte	0x00, 0xf0, 0x11, 0x00


	//----- nvinfo : EIATTR_KPARAM_INFO
	.align		4
.L_24:
        /*008c*/ 	.byte	0x04, 0x17
        /*008e*/ 	.short	(.L_26 - .L_25)
.L_25:
        /*0090*/ 	.word	0x00000000
        /*0094*/ 	.short	0x0012
        /*0096*/ 	.short	0x005c
        /*0098*/ 	.byte	0x00, 0xf0, 0x11, 0x00


	//----- nvinfo : EIATTR_KPARAM_INFO
	.align		4
.L_26:
        /*009c*/ 	.byte	0x04, 0x17
        /*009e*/ 	.short	(.L_28 - .L_27)
.L_27:
        /*00a0*/ 	.word	0x00000000
        /*00a4*/ 	.short	0x0011
        /*00a6*/ 	.short	0x0058
        /*00a8*/ 	.byte	0x00, 0xf0, 0x11, 0x00


	//----- nvinfo : EIATTR_KPARAM_INFO
	.align		4
.L_28:
        /*00ac*/ 	.byte	0x04, 0x17
        /*00ae*/ 	.short	(.L_30 - .L_29)
.L_29:
        /*00b0*/ 	.word	0x00000000
        /*00b4*/ 	.short	0x0010
        /*00b6*/ 	.short	0x0054
        /*00b8*/ 	.byte	0x00, 0xf0, 0x11, 0x00


	//----- nvinfo : EIATTR_KPARAM_INFO
	.align		4
.L_30:
        /*00bc*/ 	.byte	0x04, 0x17
        /*00be*/ 	.short	(.L_32 - .L_31)
.L_31:
        /*00c0*/ 	.word	0x00000000
        /*00c4*/ 	.short	0x000f
        /*00c6*/ 	.short	0x0050
        /*00c8*/ 	.byte	0x00, 0xf0, 0x11, 0x00


	//----- nvinfo : EIATTR_KPARAM_INFO
	.align		4
.L_32:
        /*00cc*/ 	.byte	0x04, 0x17
        /*00ce*/ 	.short	(.L_34 - .L_33)
.L_33:
        /*00d0*/ 	.word	0x00000000
        /*00d4*/ 	.short	0x000e
        /*00d6*/ 	.short	0x004c
        /*00d8*/ 	.byte	0x00, 0xf0, 0x11, 0x00


	//----- nvinfo : EIATTR_KPARAM_INFO
	.align		4
.L_34:
        /*00dc*/ 	.byte	0x04, 0x17
        /*00de*/ 	.short	(.L_36 - .L_35)
.L_35:
        /*00e0*/ 	.word	0x00000000
        /*00e4*/ 	.short	0x000d
        /*00e6*/ 	.short	0x0048
        /*00e8*/ 	.byte	0x00, 0xf0, 0x11, 0x00


	//----- nvinfo : EIATTR_KPARAM_INFO
	.align		4
.L_36:
        /*00ec*/ 	.byte	0x04, 0x17
        /*00ee*/ 	.short	(.L_38 - .L_37)
.L_37:
        /*00f0*/ 	.word	0x00000000
        /*00f4*/ 	.short	0x000c
        /*00f6*/ 	.short	0x0044
        /*00f8*/ 	.byte	0x00, 0xf0, 0x11, 0x00


	//----- nvinfo : EIATTR_KPARAM_INFO
	.align		4
.L_38:
        /*00fc*/ 	.byte	0x04, 0x17
        /*00fe*/ 	.short	(.L_40 - .L_39)
.L_39:
        /*0100*/ 	.word	0x00000000
        /*0104*/ 	.short	0x000b
        /*0106*/ 	.short	0x0040
        /*0108*/ 	.byte	0x00, 0xf0, 0x11, 0x00


	//----- nvinfo : EIATTR_KPARAM_INFO
	.align		4
.L_40:
        /*010c*/ 	.byte	0x04, 0x17
        /*010e*/ 	.short	(.L_42 - .L_41)
.L_41:
        /*0110*/ 	.word	0x00000000
        /*0114*/ 	.short	0x000a
        /*0116*/ 	.short	0x003c
        /*0118*/ 	.byte	0x00, 0xf0, 0x11, 0x00


	//----- nvinfo : EIATTR_KPARAM_INFO
	.align		4
.L_42:
        /*011c*/ 	.byte	0x04, 0x17
        /*011e*/ 	.short	(.L_44 - .L_43)
.L_43:
        /*0120*/ 	.word	0x00000000
        /*0124*/ 	.short	0x0009
        /*0126*/ 	.short	0x0038
        /*0128*/ 	.byte	0x00, 0xf0, 0x11, 0x00


	//----- nvinfo : EIATTR_KPARAM_INFO
	.align		4
.L_44:
        /*012c*/ 	.byte	0x04, 0x17
        /*012e*/ 	.short	(.L_46 - .L_45)
.L_45:
        /*0130*/ 	.word	0x00000000
        /*0134*/ 	.short	0x0008
        /*0136*/ 	.short	0x0034
        /*0138*/ 	.byte	0x00, 0xf0, 0x11, 0x00


	//----- nvinfo : EIATTR_KPARAM_INFO
	.align		4
.L_46:
        /*013c*/ 	.byte	0x04, 0x17
        /*013e*/ 	.short	(.L_48 - .L_47)
.L_47:
        /*0140*/ 	.word	0x00000000
        /*0144*/ 	.short	0x0007
        /*0146*/ 	.short	0x0030
        /*0148*/ 	.byte	0x00, 0xf0, 0x11, 0x00


	//----- nvinfo : EIATTR_KPARAM_INFO
	.align		4
.L_48:
        /*014c*/ 	.byte	0x04, 0x17
        /*014e*/ 	.short	(.L_50 - .L_49)
.L_49:
        /*0150*/ 	.word	0x00000000
        /*0154*/ 	.short	0x0006
        /*0156*/ 	.short	0x002c
        /*0158*/ 	.byte	0x00, 0xf0, 0x11, 0x00


	//----- nvinfo : EIATTR_KPARAM_INFO
	.align		4
.L_50:
        /*015c*/ 	.byte	0x04, 0x17
        /*015e*/ 	.short	(.L_52 - .L_51)
.L_51:
        /*0160*/ 	.word	0x00000000
        /*0164*/ 	.short	0x0005
        /*0166*/ 	.short	0x0028
        /*0168*/ 	.byte	0x00, 0xf0, 0x11, 0x00


	//----- nvinfo : EIATTR_KPARAM_INFO
	.align		4
.L_52:
        /*016c*/ 	.byte	0x04, 0x17
        /*016e*/ 	.short	(.L_54 - .L_53)
.L_53:
        /*0170*/ 	.word	0x00000000
        /*0174*/ 	.short	0x0004
        /*0176*/ 	.short	0x0020
        /*0178*/ 	.byte	0x00, 0xf4, 0x21, 0x00


	//----- nvinfo : EIATTR_KPARAM_INFO
	.align		4
.L_54:
        /*017c*/ 	.byte	0x04, 0x17
        /*017e*/ 	.short	(.L_56 - .L_55)
.L_55:
        /*0180*/ 	.word	0x00000000
        /*0184*/ 	.short	0x0003
        /*0186*/ 	.short	0x0018
        /*0188*/ 	.byte	0x00, 0xf4, 0x21, 0x00


	//----- nvinfo : EIATTR_KPARAM_INFO
	.align		4
.L_56:
        /*018c*/ 	.byte	0x04, 0x17
        /*018e*/ 	.short	(.L_58 - .L_57)
.L_57:
        /*0190*/ 	.word	0x00000000
        /*0194*/ 	.short	0x0002
        /*0196*/ 	.short	0x0010
        /*0198*/ 	.byte	0x00, 0xf4, 0x21, 0x00


	//----- nvinfo : EIATTR_KPARAM_INFO
	.align		4
.L_58:
        /*019c*/ 	.byte	0x04, 0x17
        /*019e*/ 	.short	(.L_60 - .L_59)
.L_59:
        /*01a0*/ 	.word	0x00000000
        /*01a4*/ 	.short	0x0001
        /*01a6*/ 	.short	0x0008
        /*01a8*/ 	.byte	0x00, 0xf4, 0x21, 0x00


	//----- nvinfo : EIATTR_KPARAM_INFO
	.align		4
.L_60:
        /*01ac*/ 	.byte	0x04, 0x17
        /*01ae*/ 	.short	(.L_62 - .L_61)
.L_61:
        /*01b0*/ 	.word	0x00000000
        /*01b4*/ 	.short	0x0000
        /*01b6*/ 	.short	0x0000
        /*01b8*/ 	.byte	0x00, 0xf4, 0x21, 0x00


	//----- nvinfo : EIATTR_MAXREG_COUNT
	.align		4
.L_62:
        /*01bc*/ 	.byte	0x03, 0x1b
        /*01be*/ 	.short	0x00ff


	//----- nvinfo : EIATTR_NUM_BARRIERS
	.align		4
        /*01c0*/ 	.byte	0x02, 0x4c
        /*01c2*/ 	.byte	0x01
	.zero		1


	//----- nvinfo : EIATTR_ANNOTATIONS
	.align		4
        /*01c4*/ 	.byte	0x04, 0x55
        /*01c6*/ 	.short	(.L_64 - .L_63)


	//   ....[0]....
.L_63:
        /*01c8*/ 	.word	0x00000001
        /*01cc*/ 	.byte	0x50, 0x1e, 0x00, 0x00, 0x01, 0x00, 0x00, 0x00, 0xe0, 0x1e, 0x00, 0x00, 0x01, 0x00, 0x00, 0x00
        /* <DEDUP_REMOVED lines=35> */
        /*040c*/ 	.byte	0x50, 0x3b, 0x00, 0x00, 0x01, 0x00, 0x00, 0x00, 0x60, 0x3b, 0x00, 0x00


	//----- nvinfo : EIATTR_MERCURY_ISA_VERSION
	.align		4
.L_64:
        /*0418*/ 	.byte	0x03, 0x5f
        /*041a*/ 	.short	0x0000


	//----- nvinfo : EIATTR_COOP_GROUP_MASK_REGIDS
	.align		4
        /*041c*/ 	.byte	0x04, 0x29
        /*041e*/ 	.short	(.L_66 - .L_65)


	//   ....[0]....
.L_65:
        /*0420*/ 	.word	0xffffffff


	//   ....[1]....
        /*0424*/ 	.word	0xffffffff


	//   ....[2]....
        /*0428*/ 	.word	0xffffffff


	//   ....[3]....
        /*042c*/ 	.word	0xffffffff


	//   ....[4]....
        /*0430*/ 	.word	0xffffffff


	//   ....[5]....
        /*0434*/ 	.word	0xffffffff


	//   ....[6]....
        /*0438*/ 	.word	0xffffffff


	//   ....[7]....
        /*043c*/ 	.word	0xffffffff


	//   ....[8]....
        /*0440*/ 	.word	0xffffffff


	//   ....[9]....
        /*0444*/ 	.word	0xffffffff


	//   ....[10]....
        /*0448*/ 	.word	0xffffffff


	//   ....[11]....
        /*044c*/ 	.word	0xffffffff


	//   ....[12]....
        /*0450*/ 	.word	0xffffffff


	//   ....[13]....
        /*0454*/ 	.word	0xffffffff


	//   ....[14]....
        /*0458*/ 	.word	0xffffffff


	//   ....[15]....
        /*045c*/ 	.word	0xffffffff


	//----- nvinfo : EIATTR_COOP_GROUP_INSTR_OFFSETS
	.align		4
.L_66:
        /*0460*/ 	.byte	0x04, 0x28
        /*0462*/ 	.short	(.L_68 - .L_67)


	//   ....[0]....
.L_67:
        /*0464*/ 	.word	0x00005350


	//   ....[1]....
        /*0468*/ 	.word	0x000053f0


	//   ....[2]....
        /*046c*/ 	.word	0x00005470


	//   ....[3]....
        /*0470*/ 	.word	0x000055d0


	//   ....[4]....
        /*0474*/ 	.word	0x00005740


	//   ....[5]....
        /*0478*/ 	.word	0x00005780


	//   ....[6]....
        /*047c*/ 	.word	0x000057d0


	//   ....[7]....
        /*0480*/ 	.word	0x00005840


	//   ....[8]....
        /*0484*/ 	.word	0x00007380


	//   ....[9]....
        /*0488*/ 	.word	0x00007390


	//   ....[10]....
        /*048c*/ 	.word	0x000073a0


	//   ....[11]....
        /*0490*/ 	.word	0x000073b0


	//   ....[12]....
        /*0494*/ 	.word	0x000074d0


	//   ....[13]....
        /*0498*/ 	.word	0x00007500


	//   ....[14]....
        /*049c*/ 	.word	0x00007520


	//   ....[15]....
        /*04a0*/ 	.word	0x00007530


	//----- nvinfo : EIATTR_EXIT_INSTR_OFFSETS
	.align		4
.L_68:
        /*04a4*/ 	.byte	0x04, 0x1c
        /*04a6*/ 	.short	(.L_70 - .L_69)


	//   ....[0]....
.L_69:
        /*04a8*/ 	.word	0x0000a720


	//----- nvinfo : EIATTR_REQNTID
	.align		4
.L_70:
        /*04ac*/ 	.byte	0x04, 0x10
        /*04ae*/ 	.short	(.L_72 - .L_71)
.L_71:
        /*04b0*/ 	.word	0x00000080
        /*04b4*/ 	.word	0x00000001
        /*04b8*/ 	.word	0x00000001
.L_72:


//--------------------- .nv.callgraph             --------------------------
	.section	.nv.callgraph,"",@"SHT_CUDA_CALLGRAPH"
	.align	4
	.sectionentsize	8
	.align		4
        /*0000*/ 	.word	0x00000000
	.align		4
        /*0004*/ 	.word	0xffffffff
	.align		4
        /*0008*/ 	.word	0x00000000
	.align		4
        /*000c*/ 	.word	0xfffffffe
	.align		4
        /*0010*/ 	.word	0x00000000
	.align		4
        /*0014*/ 	.word	0xfffffffd
	.align		4
        /*0018*/ 	.word	0x00000000
	.align		4
        /*001c*/ 	.word	0xfffffffc


//--------------------- .nv.rel.action            --------------------------
	.section	.nv.rel.action,"",@"SHT_CUDA_RELOCINFO"
	.align	8
	.sectionentsize	8
        /*0000*/ 	.byte	0x73, 0x00, 0x00, 0x00, 0x00, 0x00, 0x00, 0x00, 0x00, 0x00, 0x00, 0x11, 0x25, 0x00, 0x05, 0x36


//--------------------- .nv.constant4             --------------------------
	.section	.nv.constant4,"a",@progbits
	.align	8
	.align		8
.nv.constant4:
        /*0000*/ 	.dword	_$_str


//--------------------- .nv.constant0.attn_fwd    --------------------------
	.section	.nv.constant0.attn_fwd,"a",@progbits
	.sectionflags	@""
	.align	4
.nv.constant0.attn_fwd:
	.zero		488


//--------------------- .text.attn_fwd            --------------------------
	.section	.text.attn_fwd,"ax",@progbits
	.sectioninfo	@"SHI_REGISTERS=255"
	.align	128
        .global         attn_fwd
        .type           attn_fwd,@function
        .size           attn_fwd,(.L_x_4 - attn_fwd)
        .other          attn_fwd,@"STO_CUDA_ENTRY STV_DEFAULT"
attn_fwd:
.text.attn_fwd:
[----:B------:R-:W-:Y:S02]  /*0000*/  MOV R1, c[0x0][0x28] ;  /* 0x00000a0000017a02 */ /* 0x000fe40000000f00 */
[----:B------:R-:W0:Y:S01]  /*0010*/  S2R R4, SR_CTAID.X ;  /* 0x0000000000047919 */ /* 0x000e220000002500 */
[----:B------:R-:W-:Y:S01]  /*0020*/  MOV R55, c[0x0][0x198] ;  /* 0x0000660000377a02 */ /* 0x000fe20000000f00 */
[----:B------:R-:W-:Y:S01]  /*0030*/  ULDC.64 UR6, c[0x0][0x118] ;  /* 0x0000460000067ab9 */ /* 0x000fe20000000a00 */
[----:B------:R-:W-:Y:S01]  /*0040*/  IADD3 R1, R1, -0x128, RZ ;  /* 0xfffffed801017810 */ /* 0x000fe20007ffe0ff */
[----:B------:R-:W1:Y:S01]  /*0050*/  S2R R140, SR_TID.X ;  /* 0x00000000008c7919 */ /* 0x000e620000002100 */
[C---:B------:R-:W-:Y:S01]  /*0060*/  SHF.L.U32 R17, R55.reuse, 0x4, RZ ;  /* 0x0000000437117819 */ /* 0x040fe200000006ff */
[C---:B------:R-:W-:Y:S02]  /*0070*/  IMAD R25, R55.reuse, 0x14, RZ ;  /* 0x0000001437197824 */ /* 0x040fe400078e02ff */
[----:B------:R-:W2:Y:S01]  /*0080*/  S2R R142, SR_CTAID.Y ;  /* 0x00000000008e7919 */ /* 0x000ea20000002600 */
[C---:B------:R-:W-:Y:S02]  /*0090*/  IMAD.SHL.U32 R13, R55.reuse, 0x8, RZ ;  /* 0x00000008370d7824 */ /* 0x040fe400078e00ff */
[----:B------:R-:W-:-:S02]  /*00a0*/  IMAD R23, R55, 0xa, RZ ;  /* 0x0000000a37177824 */ /* 0x000fc400078e02ff */
[C---:B------:R-:W-:Y:S02]  /*00b0*/  IMAD R21, R55.reuse, 0x50, RZ ;  /* 0x0000005037157824 */ /* 0x040fe400078e02ff */
[C---:B------:R-:W-:Y:S02]  /*00c0*/  IMAD R11, R55.reuse, 0x6, RZ ;  /* 0x00000006370b7824 */ /* 0x040fe400078e02ff */
[C---:B------:R-:W-:Y:S02]  /*00d0*/  IMAD.SHL.U32 R19, R55.reuse, 0x20, RZ ;  /* 0x0000002037137824 */ /* 0x040fe400078e00ff */
[C---:B------:R-:W-:Y:S02]  /*00e0*/  IMAD R7, R55.reuse, 0x5, RZ ;  /* 0x0000000537077824 */ /* 0x040fe400078e02ff */
[C---:B------:R-:W-:Y:S02]  /*00f0*/  IMAD R29, R55.reuse, 0x28, RZ ;  /* 0x00000028371d7824 */ /* 0x040fe400078e02ff */
[----:B------:R-:W-:-:S02]  /*0100*/  IMAD R71, R55, 0x60, RZ ;  /* 0x0000006037477824 */ /* 0x000fc400078e02ff */
[----:B0-----:R-:W-:Y:S02]  /*0110*/  IMAD.SHL.U32 R4, R4, 0x80, RZ ;  /* 0x0000008004047824 */ /* 0x001fe400078e00ff */
[C---:B------:R-:W-:Y:S02]  /*0120*/  IMAD R9, R55.reuse, 0x3, RZ ;  /* 0x0000000337097824 */ /* 0x040fe400078e02ff */
[C---:B------:R-:W-:Y:S01]  /*0130*/  IMAD R37, R55.reuse, 0x18, RZ ;  /* 0x0000001837257824 */ /* 0x040fe200078e02ff */
[----:B-1----:R-:W-:Y:S01]  /*0140*/  LOP3.LUT R2, R4, 0x7f, R140, 0xf8, !PT ;  /* 0x0000007f04027812 */ /* 0x002fe200078ef88c */
[----:B------:R-:W-:Y:S02]  /*0150*/  IMAD R45, R55, 0x30, RZ ;  /* 0x00000030372d7824 */ /* 0x000fe400078e02ff */
[----:B--2---:R-:W-:Y:S02]  /*0160*/  IMAD R0, R142, c[0x0][0x190], RZ ;  /* 0x000064008e007a24 */ /* 0x004fe400078e02ff */
[----:B------:R-:W-:-:S02]  /*0170*/  IMAD R3, R2, c[0x0][0x194], RZ ;  /* 0x0000650002037a24 */ /* 0x000fc400078e02ff */
[----:B------:R-:W-:Y:S01]  /*0180*/  IMAD R35, R55, 0xc, RZ ;  /* 0x0000000c37237824 */ /* 0x000fe200078e02ff */
[C---:B------:R-:W-:Y:S01]  /*0190*/  SHF.L.U32 R2, R0.reuse, 0x1, RZ ;  /* 0x0000000100027819 */ /* 0x040fe200000006ff */
[----:B------:R-:W-:Y:S02]  /*01a0*/  IMAD.SHL.U32 R5, R3, 0x2, RZ ;  /* 0x0000000203057824 */ /* 0x000fe400078e00ff */
[----:B------:R-:W-:-:S03]  /*01b0*/  IMAD.HI R0, R0, 0x2, RZ ;  /* 0x0000000200007827 */ /* 0x000fc600078e02ff */
[----:B------:R-:W-:Y:S01]  /*01c0*/  IADD3 R2, P0, P1, R5, c[0x0][0x160], R2 ;  /* 0x0000580005027a10 */ /* 0x000fe2000791e002 */
[----:B------:R-:W-:Y:S01]  /*01d0*/  IMAD.HI R3, R3, 0x2, RZ ;  /* 0x0000000203037827 */ /* 0x000fe200078e02ff */
[C---:B------:R-:W-:Y:S02]  /*01e0*/  SHF.L.U32 R5, R55.reuse, 0x1, RZ ;  /* 0x0000000137057819 */ /* 0x040fe400000006ff */
[CC--:B------:R-:W-:Y:S01]  /*01f0*/  LEA R16, P3, R55.reuse, R2.reuse, 0x5 ;  /* 0x0000000237107211 */ /* 0x0c0fe200078628ff */
[----:B------:R-:W-:Y:S01]  /*0200*/  IMAD R51, R55, 0x38, RZ ;  /* 0x0000003837337824 */ /* 0x000fe200078e02ff */
[----:B------:R-:W-:Y:S01]  /*0210*/  IADD3.X R3, R3, c[0x0][0x164], R0, P0, P1 ;  /* 0x0000590003037a10 */ /* 0x000fe200007e2400 */
[C---:B------:R-:W-:Y:S01]  /*0220*/  IMAD R177, R55.reuse, 0x70, RZ ;  /* 0x0000007037b17824 */ /* 0x040fe200078e02ff */
[CC--:B------:R-:W-:Y:S01]  /*0230*/  LEA R12, P2, R55.reuse, R2.reuse, 0x4 ;  /* 0x00000002370c7211 */ /* 0x0c0fe200078420ff */
[----:B------:R-:W-:Y:S01]  /*0240*/  IMAD R43, R55, 0xe, RZ ;  /* 0x0000000e372b7824 */ /* 0x000fe200078e02ff */
[-C--:B------:R-:W-:Y:S01]  /*0250*/  LEA.HI.X.SX32 R17, R17, R3.reuse, 0x1, P3 ;  /* 0x0000000311117211 */ /* 0x080fe200018f0eff */
[----:B------:R-:W-:Y:S01]  /*0260*/  IMAD R47, R55, 0x1c, RZ ;  /* 0x0000001c372f7824 */ /* 0x000fe200078e02ff */
[-C--:B------:R-:W-:Y:S01]  /*0270*/  IADD3 R22, P3, R25, R2.reuse, RZ ;  /* 0x0000000219167210 */ /* 0x080fe20007f7e0ff */
[C---:B------:R-:W-:Y:S01]  /*0280*/  IMAD R31, R55.reuse, 0x42, RZ ;  /* 0x00000042371f7824 */ /* 0x040fe200078e02ff */
[CC--:B------:R-:W-:Y:S01]  /*0290*/  LEA R18, P1, R55.reuse, R2.reuse, 0x6 ;  /* 0x0000000237127211 */ /* 0x0c0fe200078230ff */
[----:B------:R-:W-:Y:S01]  /*02a0*/  IMAD R191, R55, 0x7e, RZ ;  /* 0x0000007e37bf7824 */ /* 0x000fe200078e02ff */
[-C--:B------:R-:W-:Y:S01]  /*02b0*/  LEA.HI.X.SX32 R13, R13, R3.reuse, 0x1, P2 ;  /* 0x000000030d0d7211 */ /* 0x080fe200010f0eff */
[----:B------:R-:W-:Y:S01]  /*02c0*/  IMAD R15, R55, 0x7, RZ ;  /* 0x00000007370f7824 */ /* 0x000fe200078e02ff */
[-C--:B------:R-:W-:Y:S01]  /*02d0*/  IADD3 R20, P2, R23, R2.reuse, RZ ;  /* 0x0000000217147210 */ /* 0x080fe20007f5e0ff */
[----:B------:R-:W-:Y:S01]  /*02e0*/  IMAD R53, R55, 0x3f, RZ ;  /* 0x0000003f37357824 */ /* 0x000fe200078e02ff */
[-C--:B------:R-:W-:Y:S01]  /*02f0*/  IADD3 R6, P0, R21, R2.reuse, RZ ;  /* 0x0000000215067210 */ /* 0x080fe20007f1e0ff */
[----:B------:R-:W-:Y:S01]  /*0300*/  IMAD R69, R55, 0x48, RZ ;  /* 0x0000004837457824 */ /* 0x000fe200078e02ff */
[-C--:B------:R-:W-:Y:S01]  /*0310*/  LEA.HI.X.SX32 R23, R23, R3.reuse, 0x1, P3 ;  /* 0x0000000317177211 */ /* 0x080fe200018f0eff */
[----:B------:R-:W-:Y:S01]  /*0320*/  IMAD R61, R55, 0x12, RZ ;  /* 0x00000012373d7824 */ /* 0x000fe200078e02ff */
[-C--:B------:R-:W-:Y:S01]  /*0330*/  IADD3 R28, P3, R11, R2.reuse, RZ ;  /* 0x000000020b1c7210 */ /* 0x080fe20007f7e0ff */
[----:B------:R-:W-:Y:S01]  /*0340*/  IMAD R73, R55, 0x16, RZ ;  /* 0x0000001637497824 */ /* 0x000fe200078e02ff */
[-C--:B------:R-:W-:Y:S01]  /*0350*/  LEA.HI.X.SX32 R19, R19, R3.reuse, 0x1, P1 ;  /* 0x0000000313137211 */ /* 0x080fe200008f0eff */
[----:B------:R-:W-:Y:S01]  /*0360*/  IMAD R67, R55, 0x46, RZ ;  /* 0x0000004637437824 */ /* 0x000fe200078e02ff */
[-C--:B------:R-:W-:Y:S01]  /*0370*/  IADD3 R8, P5, R71, R2.reuse, RZ ;  /* 0x0000000247087210 */ /* 0x080fe20007fbe0ff */
[----:B------:R-:W-:Y:S01]  /*0380*/  IMAD.SHL.U32 R27, R55, 0x4, RZ ;  /* 0x00000004371b7824 */ /* 0x000fe200078e00ff */
[-C--:B------:R-:W-:Y:S01]  /*0390*/  IADD3 R24, P1, R29, R2.reuse, RZ ;  /* 0x000000021d187210 */ /* 0x080fe20007f3e0ff */
[----:B------:R-:W-:Y:S01]  /*03a0*/  IMAD R33, R55, 0x9, RZ ;  /* 0x0000000937217824 */ /* 0x000fe200078e02ff */
[-C--:B------:R-:W-:Y:S01]  /*03b0*/  LEA.HI.X.SX32 R21, R7, R3.reuse, 0x1, P2 ;  /* 0x0000000307157211 */ /* 0x080fe200010f0eff */
[----:B------:R-:W-:Y:S01]  /*03c0*/  IMAD R79, R55, 0x1a, RZ ;  /* 0x0000001a374f7824 */ /* 0x000fe200078e02ff */
[-C--:B------:R-:W-:Y:S01]  /*03d0*/  LEA.HI.X.SX32 R7, R29, R3.reuse, 0x1, P0 ;  /* 0x000000031d077211 */ /* 0x080fe200000f0eff */
        /* <DEDUP_REMOVED lines=35> */
[-C--:B------:R-:W-:Y:S01]  /*0610*/  LEA.HI.X.SX32 R11, R51, R3.reuse, 0x1, P6 ;  /* 0x00000003330b7211 */ /* 0x080fe200030f0eff */
[C---:B------:R-:W-:Y:S01]  /*0620*/  IMAD R81, R55.reuse, 0x1b, RZ ;  /* 0x0000001b37517824 */ /* 0x040fe200078e02ff */
[CC--:B------:R-:W-:Y:S01]  /*0630*/  LEA R68, P6, R55.reuse, R2.reuse, 0x2 ;  /* 0x0000000237447211 */ /* 0x0c0fe200078c10ff */
        /* <DEDUP_REMOVED lines=8> */
[C---:B------:R-:W-:Y:S01]  /*06c0*/  IMAD R87, R55.reuse, 0x1f, RZ ;  /* 0x0000001f37577824 */ /* 0x040fe200078e02ff */
[CC--:B------:R-:W-:Y:S01]  /*06d0*/  LEA R66, P4, R55.reuse, R2.reuse, 0x3 ;  /* 0x0000000237427211 */ /* 0x0c0fe200078818ff */
[C---:B------:R-:W-:Y:S01]  /*06e0*/  IMAD R145, R55.reuse, 0x3e, RZ ;  /* 0x0000003e37917824 */ /* 0x040fe200078e02ff */
[CC--:B------:R-:W-:Y:S01]  /*06f0*/  LEA.HI.X.SX32 R71, R55.reuse, R3.reuse, 0x1, P5 ;  /* 0x0000000337477211 */ /* 0x0c0fe200028f0eff */
[----:B------:R-:W-:Y:S01]  /*0700*/  IMAD R89, R55, 0x21, RZ ;  /* 0x0000002137597824 */ /* 0x000fe200078e02ff */
[-C--:B------:R-:W-:Y:S01]  /*0710*/  IADD3 R52, P5, R61, R2.reuse, RZ ;  /* 0x000000023d347210 */ /* 0x080fe20007fbe0ff */
        /* <DEDUP_REMOVED lines=41> */
[----:B------:R-:W-:Y:S01]  /*09b0*/  LEA.HI.X.SX32 R93, R107, R3, 0x1, P1 ;  /* 0x000000036b5d7211 */ /* 0x000fe200008f0eff */
[----:B------:R-:W-:Y:S01]  /*09c0*/  IMAD R167, R55, 0x66, RZ ;  /* 0x0000006637a77824 */ /* 0x000fe200078e02ff */
[----:B------:R-:W-:Y:S01]  /*09d0*/  IADD3 R120, P1, R165, R2, RZ ;  /* 0x00000002a5787210 */ /* 0x000fe20007f3e0ff */
[C---:B------:R-:W-:Y:S01]  /*09e0*/  IMAD R169, R55.reuse, 0x68, RZ ;  /* 0x0000006837a97824 */ /* 0x040fe200078e02ff */
[----:B------:R-:W2:Y:S01]  /*09f0*/  LDG.E.U16 R12, [R12.64] ;  /* 0x000000060c0c7981 */ /* 0x000ea2000c1e1500 */
[----:B------:R-:W-:-:S02]  /*0a00*/  IMAD R129, R55, 0x35, RZ ;  /* 0x0000003537817824 */ /* 0x000fc400078e02ff */
[C---:B------:R-:W-:Y:S01]  /*0a10*/  IMAD R171, R55.reuse, 0x6a, RZ ;  /* 0x0000006a37ab7824 */ /* 0x040fe200078e02ff */
[----:B------:R-:W3:Y:S01]  /*0a20*/  LDG.E.U16 R16, [R16.64] ;  /* 0x0000000610107981 */ /* 0x000ee2000c1e1500 */
[C---:B------:R-:W-:Y:S02]  /*0a30*/  IMAD R173, R55.reuse, 0x6c, RZ ;  /* 0x0000006c37ad7824 */ /* 0x040fe400078e02ff */
[C---:B------:R-:W-:Y:S01]  /*0a40*/  IMAD R133, R55.reuse, 0x37, RZ ;  /* 0x0000003737857824 */ /* 0x040fe200078e02ff */
[----:B------:R-:W4:Y:S01]  /*0a50*/  LDG.E.U16 R18, [R18.64] ;  /* 0x0000000612127981 */ /* 0x000f22000c1e1500 */
[C---:B------:R-:W-:Y:S02]  /*0a60*/  IMAD R175, R55.reuse, 0x6e, RZ ;  /* 0x0000006e37af7824 */ /* 0x040fe400078e02ff */
[C---:B------:R-:W-:Y:S01]  /*0a70*/  IMAD R135, R55.reuse, 0x39, RZ ;  /* 0x0000003937877824 */ /* 0x040fe200078e02ff */
[----:B------:R0:W5:Y:S01]  /*0a80*/  LDG.E.U16 R6, [R6.64] ;  /* 0x0000000606067981 */ /* 0x000162000c1e1500 */
[----:B------:R-:W-:-:S02]  /*0a90*/  IMAD R179, R55, 0x72, RZ ;  /* 0x0000007237b37824 */ /* 0x000fc400078e02ff */
[C---:B------:R-:W-:Y:S01]  /*0aa0*/  IMAD R181, R55.reuse, 0x74, RZ ;  /* 0x0000007437b57824 */ /* 0x040fe200078e02ff */
[----:B------:R-:W5:Y:S01]  /*0ab0*/  LDG.E.U16 R36, [R36.64] ;  /* 0x0000000624247981 */ /* 0x000f62000c1e1500 */
[C---:B------:R-:W-:Y:S02]  /*0ac0*/  IMAD R139, R55.reuse, 0x3b, RZ ;  /* 0x0000003b378b7824 */ /* 0x040fe400078e02ff */
[C---:B------:R-:W-:Y:S01]  /*0ad0*/  IMAD R183, R55.reuse, 0x76, RZ ;  /* 0x0000007637b77824 */ /* 0x040fe200078e02ff */
[----:B------:R1:W5:Y:S01]  /*0ae0*/  LDG.E.U16 R8, [R8.64] ;  /* 0x0000000608087981 */ /* 0x000362000c1e1500 */
[C---:B------:R-:W-:Y:S02]  /*0af0*/  IMAD R185, R55.reuse, 0x78, RZ ;  /* 0x0000007837b97824 */ /* 0x040fe400078e02ff */
[C---:B------:R-:W-:Y:S01]  /*0b00*/  IMAD R143, R55.reuse, 0x3d, RZ ;  /* 0x0000003d378f7824 */ /* 0x040fe200078e02ff */
[----:B------:R0:W5:Y:S01]  /*0b10*/  LDG.E.U16 R10, [R10.64] ;  /* 0x000000060a0a7981 */ /* 0x000162000c1e1500 */
[----:B------:R-:W-:-:S02]  /*0b20*/  IMAD R187, R55, 0x7a, RZ ;  /* 0x0000007a37bb7824 */ /* 0x000fc400078e02ff */
[----:B------:R-:W-:Y:S01]  /*0b30*/  IMAD R189, R55, 0x7c, RZ ;  /* 0x0000007c37bd7824 */ /* 0x000fe200078e02ff */
[-C--:B------:R-:W-:Y:S01]  /*0b40*/  LEA.HI.X.SX32 R55, R41, R3.reuse, 0x1, P4 ;  /* 0x0000000329377211 */ /* 0x080fe200020f0eff */
[----:B------:R-:W5:Y:S01]  /*0b50*/  LDG.E.U16 R70, [R70.64] ;  /* 0x0000000646467981 */ /* 0x000f62000c1e1500 */
[CC--:B------:R-:W-:Y:S02]  /*0b60*/  IADD3 R58, P4, R95.reuse, R2.reuse, RZ ;  /* 0x000000025f3a7210 */ /* 0x0c0fe40007f9e0ff */
[-C--:B------:R-:W-:Y:S01]  /*0b70*/  LEA.HI.X.SX32 R41, R95, R3.reuse, 0x1, P3 ;  /* 0x000000035f297211 */ /* 0x080fe200018f0eff */
[----:B------:R-:W5:Y:S01]  /*0b80*/  LDG.E.U16 R52, [R52.64] ;  /* 0x0000000634347981 */ /* 0x000f62000c1e1500 */
[-C--:B------:R-:W-:Y:S02]  /*0b90*/  LEA.HI.X.SX32 R59, R61, R3.reuse, 0x1, P4 ;  /* 0x000000033d3b7211 */ /* 0x080fe400020f0eff */
[----:B------:R-:W-:Y:S01]  /*0ba0*/  IADD3 R64, P4, R111, R2, RZ ;  /* 0x000000026f407210 */ /* 0x000fe20007f9e0ff */
[----:B------:R-:W5:Y:S01]  /*0bb0*/  LDG.E.U16 R48, [R48.64] ;  /* 0x0000000630307981 */ /* 0x000f62000c1e1500 */
[----:B------:R-:W-:-:S02]  /*0bc0*/  LEA.HI.X.SX32 R61, R63, R3, 0x1, P5 ;  /* 0x000000033f3d7211 */ /* 0x000fc400028f0eff */
[-C--:B------:R-:W-:Y:S01]  /*0bd0*/  IADD3 R72, P5, R115, R2.reuse, RZ ;  /* 0x0000000273487210 */ /* 0x080fe20007fbe0ff */
[----:B------:R-:W5:Y:S01]  /*0be0*/  LDG.E.U16 R26, [R26.64] ;  /* 0x000000061a1a7981 */ /* 0x000f62000c1e1500 */
[-C--:B------:R-:W-:Y:S02]  /*0bf0*/  LEA.HI.X.SX32 R63, R65, R3.reuse, 0x1, P6 ;  /* 0x00000003413f7211 */ /* 0x080fe400030f0eff */
[-C--:B------:R-:W-:Y:S01]  /*0c00*/  IADD3 R74, P6, R121, R2.reuse, RZ ;  /* 0x00000002794a7210 */ /* 0x080fe20007fde0ff */
        /* <DEDUP_REMOVED lines=28> */
[----:B------:R-:W-:Y:S02]  /*0dd0*/  LEA.HI.X.SX32 R105, R103, R3, 0x1, P2 ;  /* 0x0000000367697211 */ /* 0x000fe400010f0eff */
[-C--:B------:R-:W-:Y:S01]  /*0de0*/  IADD3 R124, P2, R163, R2.reuse, RZ ;  /* 0x00000002a37c7210 */ /* 0x080fe20007f5e0ff */
[----:B------:R-:W5:Y:S01]  /*0df0*/  LDG.E.U16 R78, [R78.64] ;  /* 0x000000064e4e7981 */ /* 0x000f62000c1e1500 */
[----:B------:R-:W-:-:S02]  /*0e00*/  IADD3 R94, P3, R155, R2, RZ ;  /* 0x000000029b5e7210 */ /* 0x000fc40007f7e0ff */
[-C--:B------:R-:W-:Y:S01]  /*0e10*/  LEA.HI.X.SX32 R89, R99, R3.reuse, 0x1, P4 ;  /* 0x0000000363597211 */ /* 0x080fe200020f0eff */
[----:B------:R-:W5:Y:S01]  /*0e20*/  LDG.E.U16 R104, [R104.64] ;  /* 0x0000000668687981 */ /* 0x000f62000c1e1500 */
[-C--:B------:R-:W-:Y:S02]  /*0e30*/  IADD3 R98, P4, R159, R2.reuse, RZ ;  /* 0x000000029f627210 */ /* 0x080fe40007f9e0ff */
[-C--:B------:R-:W-:Y:S01]  /*0e40*/  LEA.HI.X.SX32 R91, R101, R3.reuse, 0x1, P5 ;  /* 0x00000003655b7211 */ /* 0x080fe200028f0eff */
[----:B------:R-:W5:Y:S01]  /*0e50*/  LDG.E.U16 R38, [R38.64] ;  /* 0x0000000626267981 */ /* 0x000f62000c1e1500 */
[-C--:B------:R-:W-:Y:S02]  /*0e60*/  LEA.HI.X.SX32 R101, R113, R3.reuse, 0x1, P6 ;  /* 0x0000000371657211 */ /* 0x080fe400030f0eff */
[----:B------:R-:W-:Y:S01]  /*0e70*/  LEA.HI.X.SX32 R97, R109, R3, 0x1, P0 ;  /* 0x000000036d617211 */ /* 0x000fe200000f0eff */
[----:B------:R-:W5:Y:S01]  /*0e80*/  LDG.E.U16 R24, [R24.64] ;  /* 0x0000000618187981 */ /* 0x000f62000c1e1500 */
[----:B------:R-:W-:-:S02]  /*0e90*/  IADD3 R110, P6, R171, R2, RZ ;  /* 0x00000002ab6e7210 */ /* 0x000fc40007fde0ff */
[-C--:B------:R-:W-:Y:S01]  /*0ea0*/  LEA.HI.X.SX32 R125, R119, R3.reuse, 0x1, P2 ;  /* 0x00000003777d7211 */ /* 0x080fe200010f0eff */
[----:B------:R-:W5:Y:S01]  /*0eb0*/  LDG.E.U16 R96, [R96.64] ;  /* 0x0000000660607981 */ /* 0x000f62000c1e1500 */
[-C--:B------:R-:W-:Y:S02]  /*0ec0*/  IADD3 R114, P0, R167, R2.reuse, RZ ;  /* 0x00000002a7727210 */ /* 0x080fe40007f1e0ff */
[-C--:B------:R-:W-:Y:S01]  /*0ed0*/  LEA.HI.X.SX32 R95, R111, R3.reuse, 0x1, P3 ;  /* 0x000000036f5f7211 */ /* 0x080fe200018f0eff */
[----:B------:R-:W5:Y:S01]  /*0ee0*/  LDG.E.U16 R124, [R124.64] ;  /* 0x000000067c7c7981 */ /* 0x000f62000c1e1500 */
[-C--:B------:R-:W-:Y:S02]  /*0ef0*/  IADD3 R128, P2, R179, R2.reuse, RZ ;  /* 0x00000002b3807210 */ /* 0x080fe40007f5e0ff */
[----:B------:R-:W-:Y:S01]  /*0f00*/  IADD3 R112, P3, R169, R2, RZ ;  /* 0x00000002a9707210 */ /* 0x000fe20007f7e0ff */
[----:B------:R-:W5:Y:S01]  /*0f10*/  LDG.E.U16 R34, [R34.64] ;  /* 0x0000000622227981 */ /* 0x000f62000c1e1500 */
[----:B------:R-:W-:-:S02]  /*0f20*/  LEA.HI.X.SX32 R99, R115, R3, 0x1, P4 ;  /* 0x0000000373637211 */ /* 0x000fc400020f0eff */
[-C--:B------:R-:W-:Y:S01]  /*0f30*/  IADD3 R102, P5, R161, R2.reuse, RZ ;  /* 0x00000002a1667210 */ /* 0x080fe20007fbe0ff */
[----:B------:R-:W5:Y:S01]  /*0f40*/  LDG.E.U16 R46, [R46.64] ;  /* 0x000000062e2e7981 */ /* 0x000f62000c1e1500 */
[-C--:B------:R-:W-:Y:S02]  /*0f50*/  IADD3 R108, P4, R173, R2.reuse, RZ ;  /* 0x00000002ad6c7210 */ /* 0x080fe40007f9e0ff */
[-C--:B------:R-:W-:Y:S01]  /*0f60*/  LEA.HI.X.SX32 R121, R121, R3.reuse, 0x1, P1 ;  /* 0x0000000379797211 */ /* 0x080fe200008f0eff */
[----:B------:R-:W5:Y:S01]  /*0f70*/  LDG.E.U16 R66, [R66.64] ;  /* 0x0000000642427981 */ /* 0x000f62000c1e1500 */
[-C--:B------:R-:W-:Y:S02]  /*0f80*/  LEA.HI.X.SX32 R111, R129, R3.reuse, 0x1, P6 ;  /* 0x00000003816f7211 */ /* 0x080fe400030f0eff */
[----:B------:R-:W-:Y:S01]  /*0f90*/  IADD3 R130, P1, R181, R2, RZ ;  /* 0x00000002b5827210 */ /* 0x000fe20007f3e0ff */
[----:B------:R-:W5:Y:S01]  /*0fa0*/  LDG.E.U16 R120, [R120.64] ;  /* 0x0000000678787981 */ /* 0x000f62000c1e1500 */
[----:B------:R-:W-:-:S02]  /*0fb0*/  LEA.HI.X.SX32 R115, R123, R3, 0x1, P0 ;  /* 0x000000037b737211 */ /* 0x000fc400000f0eff */
[-C--:B------:R-:W-:Y:S01]  /*0fc0*/  LEA.HI.X.SX32 R129, R135, R3.reuse, 0x1, P2 ;  /* 0x0000000387817211 */ /* 0x080fe200010f0eff */
        /* <DEDUP_REMOVED lines=10> */
[-C--:B------:R-:W-:Y:S02]  /*1070*/  IADD3 R118, P6, R187, R2.reuse, RZ ;  /* 0x00000002bb767210 */ /* 0x080fe40007fde0ff */
[----:B------:R-:W-:Y:S01]  /*1080*/  IADD3 R116, P4, R189, R2, RZ ;  /* 0x00000002bd747210 */ /* 0x000fe20007f9e0ff */
[----:B------:R-:W5:Y:S01]  /*1090*/  LDG.E.U16 R112, [R112.64] ;  /* 0x0000000670707981 */ /* 0x000f62000c1e1500 */
[-C--:B------:R-:W-:Y:S02]  /*10a0*/  LEA.HI.X.SX32 R131, R137, R3.reuse, 0x1, P1 ;  /* 0x0000000389837211 */ /* 0x080fe400008f0eff */
[-C--:B------:R-:W-:Y:S01]  /*10b0*/  LEA.HI.X.SX32 R127, R139, R3.reuse, 0x1, P0 ;  /* 0x000000038b7f7211 */ /* 0x080fe200000f0eff */
[----:B------:R0:W5:Y:S01]  /*10c0*/  LDG.E.U16 R2, [R2.64] ;  /* 0x0000000602027981 */ /* 0x000162000c1e1500 */
[----:B------:R-:W-:-:S02]  /*10d0*/  LEA.HI.X.SX32 R123, R141, R3, 0x1, P3 ;  /* 0x000000038d7b7211 */ /* 0x000fc400018f0eff */
[-C--:B------:R-:W-:Y:S01]  /*10e0*/  LEA.HI.X.SX32 R119, R143, R3.reuse, 0x1, P6 ;  /* 0x000000038f777211 */ /* 0x080fe200030f0eff */
[----:B------:R-:W5:Y:S01]  /*10f0*/  LDG.E.U16 R130, [R130.64] ;  /* 0x0000000682827981 */ /* 0x000f62000c1e1500 */
[-C--:B------:R-:W-:Y:S02]  /*1100*/  LEA.HI.X.SX32 R117, R145, R3.reuse, 0x1, P4 ;  /* 0x0000000391757211 */ /* 0x080fe400020f0eff */
[----:B------:R-:W-:Y:S01]  /*1110*/  LEA.HI.X.SX32 R107, R133, R3, 0x1, P5 ;  /* 0x00000003856b7211 */ /* 0x000fe200028f0eff */
[----:B------:R-:W5:Y:S04]  /*1120*/  LDG.E.U16 R126, [R126.64] ;  /* 0x000000067e7e7981 */ /* 0x000f68000c1e1500 */
        /* <DEDUP_REMOVED lines=24> */
[----:B------:R-:W5:Y:S01]  /*12b0*/  LDG.E.U16 R14, [R14.64] ;  /* 0x000000060e0e7981 */ /* 0x000f62000c1e1500 */
[----:B------:R-:W-:-:S04]  /*12c0*/  LOP3.LUT R132, R140, 0x7f, RZ, 0xc0, !PT ;  /* 0x0000007f8c847812 */ /* 0x000fc800078ec0ff */
[----:B0-----:R-:W-:Y:S02]  /*12d0*/  SHF.L.U32 R3, R132, 0x1, RZ ;  /* 0x0000000184037819 */ /* 0x001fe400000006ff */
[----:B------:R-:W-:Y:S02]  /*12e0*/  IADD3 R11, R4, 0x80, RZ ;  /* 0x00000080040b7810 */ /* 0x000fe40007ffe0ff */
[----:B------:R-:W-:Y:S02]  /*12f0*/  LOP3.LUT R5, R3, 0x10, RZ, 0x3c, !PT ;  /* 0x0000001003057812 */ /* 0x000fe400078e3cff */
[----:B------:R-:W-:Y:S02]  /*1300*/  ISETP.GE.AND P0, PT, R11, 0x1, PT ;  /* 0x000000010b00780c */ /* 0x000fe40003f06270 */
[C---:B------:R-:W-:Y:S02]  /*1310*/  LOP3.LUT R7, R3.reuse, 0x20, RZ, 0x3c, !PT ;  /* 0x0000002003077812 */ /* 0x040fe400078e3cff */
[----:B-1----:R-:W-:Y:S01]  /*1320*/  LOP3.LUT R9, R3, 0x30, RZ, 0x3c, !PT ;  /* 0x0000003003097812 */ /* 0x002fe200078e3cff */
[----:B------:R-:W-:Y:S01]  /*1330*/  IMAD.MOV.U32 R190, RZ, RZ, 0x3f800000 ;  /* 0x3f800000ffbe7424 */ /* 0x000fe200078e00ff */
[----:B------:R-:W-:Y:S01]  /*1340*/  MOV R189, 0x3f800000 ;  /* 0x3f80000000bd7802 */ /* 0x000fe20000000f00 */
[----:B------:R-:W-:Y:S01]  /*1350*/  IMAD.MOV.U32 R0, RZ, RZ, -0x800000 ;  /* 0xff800000ff007424 */ /* 0x000fe200078e00ff */
[----:B------:R-:W-:Y:S01]  /*1360*/  MOV R187, 0x3f800000 ;  /* 0x3f80000000bb7802 */ /* 0x000fe20000000f00 */
[----:B------:R-:W-:Y:S01]  /*1370*/  IMAD.MOV.U32 R188, RZ, RZ, 0x3f800000 ;  /* 0x3f800000ffbc7424 */ /* 0x000fe200078e00ff */
[----:B------:R-:W-:Y:S01]  /*1380*/  CS2R R132, SRZ ;  /* 0x0000000000847805 */ /* 0x000fe2000001ff00 */
[----:B------:R-:W-:Y:S01]  /*1390*/  CS2R R134, SRZ ;  /* 0x0000000000867805 */ /* 0x000fe2000001ff00 */
[----:B------:R-:W-:Y:S01]  /*13a0*/  CS2R R136, SRZ ;  /* 0x0000000000887805 */ /* 0x000fe2000001ff00 */
[----:B------:R-:W-:Y:S01]  /*13b0*/  CS2R R138, SRZ ;  /* 0x00000000008a7805 */ /* 0x000fe2000001ff00 */
[----:B--2---:R-:W-:Y:S04]  /*13c0*/  STS.U16 [R3+0x800], R12 ;  /* 0x0008000c03007388 */ /* 0x004fe80000000400 */
[----:B---3--:R0:W-:Y:S04]  /*13d0*/  STS.U16 [R3+0x1000], R16 ;  /* 0x0010001003007388 */ /* 0x0081e80000000400 */
[----:B----4-:R1:W-:Y:S04]  /*13e0*/  STS.U16 [R3+0x2000], R18 ;  /* 0x0020001203007388 */ /* 0x0103e80000000400 */
[----:B-----5:R-:W-:Y:S04]  /*13f0*/  STS.U16 [R3+0x2800], R6 ;  /* 0x0028000603007388 */ /* 0x020fe80000000400 */
[----:B------:R-:W-:Y:S04]  /*1400*/  STS.U16 [R3+0x1800], R36 ;  /* 0x0018002403007388 */ /* 0x000fe80000000400 */
[----:B------:R-:W-:Y:S04]  /*1410*/  STS.U16 [R3+0x3000], R8 ;  /* 0x0030000803007388 */ /* 0x000fe80000000400 */
[----:B------:R-:W-:Y:S01]  /*1420*/  STS.U16 [R3+0x3800], R10 ;  /* 0x0038000a03007388 */ /* 0x000fe20000000400 */
[----:B0-----:R-:W-:Y:S01]  /*1430*/  CS2R R16, SRZ ;  /* 0x0000000000107805 */ /* 0x001fe2000001ff00 */
[----:B-1----:R-:W-:-:S02]  /*1440*/  CS2R R18, SRZ ;  /* 0x0000000000127805 */ /* 0x002fc4000001ff00 */
[----:B------:R-:W-:Y:S04]  /*1450*/  STS.U16 [R3], R2 ;  /* 0x0000000203007388 */ /* 0x000fe80000000400 */
[----:B------:R-:W-:Y:S04]  /*1460*/  STS.U16 [R5+0x100], R70 ;  /* 0x0001004605007388 */ /* 0x000fe80000000400 */
[----:B------:R-:W-:Y:S04]  /*1470*/  STS.U16 [R5+0x900], R52 ;  /* 0x0009003405007388 */ /* 0x000fe80000000400 */
[----:B------:R-:W-:Y:S04]  /*1480*/  STS.U16 [R5+0x1100], R48 ;  /* 0x0011003005007388 */ /* 0x000fe80000000400 */
[----:B------:R-:W-:Y:S04]  /*1490*/  STS.U16 [R5+0x1900], R74 ;  /* 0x0019004a05007388 */ /* 0x000fe80000000400 */
[----:B------:R-:W-:Y:S04]  /*14a0*/  STS.U16 [R5+0x2100], R26 ;  /* 0x0021001a05007388 */ /* 0x000fe80000000400 */
[----:B------:R-:W-:Y:S04]  /*14b0*/  STS.U16 [R5+0x2900], R104 ;  /* 0x0029006805007388 */ /* 0x000fe80000000400 */
[----:B------:R-:W-:Y:S04]  /*14c0*/  STS.U16 [R5+0x3100], R124 ;  /* 0x0031007c05007388 */ /* 0x000fe80000000400 */
[----:B------:R0:W-:Y:S04]  /*14d0*/  STS.U16 [R5+0x3900], R128 ;  /* 0x0039008005007388 */ /* 0x0001e80000000400 */
[----:B------:R-:W-:Y:S01]  /*14e0*/  STS.U16 [R7+0x200], R68 ;  /* 0x0002004407007388 */ /* 0x000fe20000000400 */
[----:B0-----:R-:W-:-:S03]  /*14f0*/  LOP3.LUT R5, R3, 0x40, RZ, 0x3c, !PT ;  /* 0x0000004003057812 */ /* 0x001fc600078e3cff */
[----:B------:R-:W-:Y:S04]  /*1500*/  STS.U16 [R7+0xa00], R22 ;  /* 0x000a001607007388 */ /* 0x000fe80000000400 */
[----:B------:R-:W-:Y:S04]  /*1510*/  STS.U16 [R7+0x1200], R58 ;  /* 0x0012003a07007388 */ /* 0x000fe80000000400 */
[----:B------:R-:W-:Y:S04]  /*1520*/  STS.U16 [R7+0x1a00], R76 ;  /* 0x001a004c07007388 */ /* 0x000fe80000000400 */
[----:B------:R-:W-:Y:S04]  /*1530*/  STS.U16 [R7+0x2200], R32 ;  /* 0x0022002007007388 */ /* 0x000fe80000000400 */
[----:B------:R-:W-:Y:S04]  /*1540*/  STS.U16 [R7+0x2a00], R92 ;  /* 0x002a005c07007388 */ /* 0x000fe80000000400 */
[----:B------:R-:W-:Y:S04]  /*1550*/  STS.U16 [R7+0x3200], R120 ;  /* 0x0032007807007388 */ /* 0x000fe80000000400 */
[----:B------:R0:W-:Y:S04]  /*1560*/  STS.U16 [R7+0x3a00], R130 ;  /* 0x003a008207007388 */ /* 0x0001e80000000400 */
[----:B------:R-:W-:Y:S04]  /*1570*/  STS.U16 [R9+0x300], R28 ;  /* 0x0003001c09007388 */ /* 0x000fe80000000400 */
[----:B------:R-:W-:Y:S01]  /*1580*/  STS.U16 [R9+0xb00], R56 ;  /* 0x000b003809007388 */ /* 0x000fe20000000400 */
[----:B0-----:R-:W-:-:S03]  /*1590*/  LOP3.LUT R7, R3, 0x50, RZ, 0x3c, !PT ;  /* 0x0000005003077812 */ /* 0x001fc600078e3cff */
        /* <DEDUP_REMOVED lines=9> */
[----:B------:R0:W-:Y:S04]  /*1630*/  STS.U16 [R5+0x1400], R24 ;  /* 0x0014001805007388 */ /* 0x0001e80000000400 */
[----:B------:R-:W-:Y:S04]  /*1640*/  STS.U16 [R5+0x1c00], R46 ;  /* 0x001c002e05007388 */ /* 0x000fe80000000400 */
[----:B------:R-:W-:Y:S04]  /*1650*/  STS.U16 [R5+0x2400], R40 ;  /* 0x0024002805007388 */ /* 0x000fe80000000400 */
[----:B------:R-:W-:Y:S04]  /*1660*/  STS.U16 [R5+0x2c00], R94 ;  /* 0x002c005e05007388 */ /* 0x000fe80000000400 */
[----:B------:R-:W-:Y:S04]  /*1670*/  STS.U16 [R5+0x3400], R112 ;  /* 0x0034007005007388 */ /* 0x000fe80000000400 */
[----:B------:R1:W-:Y:S01]  /*1680*/  STS.U16 [R5+0x3c00], R122 ;  /* 0x003c007a05007388 */ /* 0x0003e20000000400 */
[----:B0-----:R-:W-:-:S03]  /*1690*/  MOV R24, 0xff800000 ;  /* 0xff80000000187802 */ /* 0x001fc60000000f00 */
[----:B------:R-:W-:Y:S01]  /*16a0*/  STS.U16 [R7+0x500], R20 ;  /* 0x0005001407007388 */ /* 0x000fe20000000400 */
[----:B-1----:R-:W-:-:S03]  /*16b0*/  LOP3.LUT R5, R3, 0x70, RZ, 0x3c, !PT ;  /* 0x0000007003057812 */ /* 0x002fc600078e3cff */
[----:B------:R-:W-:Y:S01]  /*16c0*/  STS.U16 [R7+0xd00], R54 ;  /* 0x000d003607007388 */ /* 0x000fe20000000400 */
[----:B------:R-:W-:-:S03]  /*16d0*/  IMAD.MOV.U32 R2, RZ, RZ, -0x800000 ;  /* 0xff800000ff027424 */ /* 0x000fc600078e00ff */
[----:B------:R-:W-:Y:S01]  /*16e0*/  STS.U16 [R7+0x1500], R62 ;  /* 0x0015003e07007388 */ /* 0x000fe20000000400 */
[----:B------:R-:W-:-:S03]  /*16f0*/  MOV R3, 0xff800000 ;  /* 0xff80000000037802 */ /* 0x000fc60000000f00 */
[----:B------:R0:W-:Y:S01]  /*1700*/  STS.U16 [R7+0x1d00], R80 ;  /* 0x001d005007007388 */ /* 0x0001e20000000400 */
[----:B------:R-:W-:-:S03]  /*1710*/  CS2R R76, SRZ ;  /* 0x00000000004c7805 */ /* 0x000fc6000001ff00 */
[----:B------:R-:W-:Y:S01]  /*1720*/  STS.U16 [R7+0x2500], R86 ;  /* 0x0025005607007388 */ /* 0x000fe20000000400 */
[----:B------:R-:W-:-:S03]  /*1730*/  CS2R R78, SRZ ;  /* 0x00000000004e7805 */ /* 0x000fc6000001ff00 */
[----:B------:R-:W-:Y:S01]  /*1740*/  STS.U16 [R7+0x2d00], R100 ;  /* 0x002d006407007388 */ /* 0x000fe20000000400 */
[----:B------:R-:W-:-:S03]  /*1750*/  CS2R R124, SRZ ;  /* 0x00000000007c7805 */ /* 0x000fc6000001ff00 */
[----:B------:R-:W-:Y:S01]  /*1760*/  STS.U16 [R7+0x3500], R110 ;  /* 0x0035006e07007388 */ /* 0x000fe20000000400 */
[----:B------:R-:W-:-:S03]  /*1770*/  CS2R R126, SRZ ;  /* 0x00000000007e7805 */ /* 0x000fc6000001ff00 */
[----:B------:R1:W-:Y:S01]  /*1780*/  STS.U16 [R7+0x3d00], R118 ;  /* 0x003d007607007388 */ /* 0x0003e20000000400 */
[----:B0-----:R-:W-:Y:S01]  /*1790*/  CS2R R80, SRZ ;  /* 0x0000000000507805 */ /* 0x001fe2000001ff00 */
[----:B------:R-:W-:Y:S02]  /*17a0*/  CS2R R120, SRZ ;  /* 0x0000000000787805 */ /* 0x000fe4000001ff00 */
[----:B------:R-:W-:Y:S01]  /*17b0*/  STS.U16 [R9+0x600], R30 ;  /* 0x0006001e09007388 */ /* 0x000fe20000000400 */
[----:B------:R-:W-:Y:S01]  /*17c0*/  CS2R R122, SRZ ;  /* 0x00000000007a7805 */ /* 0x000fe2000001ff00 */
[----:B------:R-:W-:Y:S02]  /*17d0*/  CS2R R112, SRZ ;  /* 0x0000000000707805 */ /* 0x000fe4000001ff00 */
[----:B------:R-:W-:Y:S01]  /*17e0*/  STS.U16 [R9+0xe00], R42 ;  /* 0x000e002a09007388 */ /* 0x000fe20000000400 */
[----:B------:R-:W-:Y:S01]  /*17f0*/  CS2R R114, SRZ ;  /* 0x0000000000727805 */ /* 0x000fe2000001ff00 */
[----:B-1----:R-:W-:-:S02]  /*1800*/  CS2R R118, SRZ ;  /* 0x0000000000767805 */ /* 0x002fc4000001ff00 */
[----:B------:R-:W-:Y:S01]  /*1810*/  STS.U16 [R9+0x1600], R64 ;  /* 0x0016004009007388 */ /* 0x000fe20000000400 */
[----:B------:R-:W-:Y:S01]  /*1820*/  CS2R R92, SRZ ;  /* 0x00000000005c7805 */ /* 0x000fe2000001ff00 */
[----:B------:R-:W-:Y:S02]  /*1830*/  CS2R R94, SRZ ;  /* 0x00000000005e7805 */ /* 0x000fe4000001ff00 */
[----:B------:R0:W-:Y:S01]  /*1840*/  STS.U16 [R9+0x1e00], R82 ;  /* 0x001e005209007388 */ /* 0x0001e20000000400 */
[----:B------:R-:W-:Y:S01]  /*1850*/  CS2R R128, SRZ ;  /* 0x0000000000807805 */ /* 0x000fe2000001ff00 */
[----:B------:R-:W-:Y:S02]  /*1860*/  CS2R R130, SRZ ;  /* 0x0000000000827805 */ /* 0x000fe4000001ff00 */
[----:B------:R1:W-:Y:S01]  /*1870*/  STS.U16 [R9+0x2600], R88 ;  /* 0x0026005809007388 */ /* 0x0003e20000000400 */
[----:B------:R-:W-:Y:S01]  /*1880*/  CS2R R104, SRZ ;  /* 0x0000000000687805 */ /* 0x000fe2000001ff00 */
[----:B------:R-:W-:-:S02]  /*1890*/  CS2R R86, SRZ ;  /* 0x0000000000567805 */ /* 0x000fc4000001ff00 */
[----:B------:R2:W-:Y:S01]  /*18a0*/  STS.U16 [R9+0x2e00], R98 ;  /* 0x002e006209007388 */ /* 0x0005e20000000400 */
[----:B------:R-:W-:Y:S01]  /*18b0*/  CS2R R20, SRZ ;  /* 0x0000000000147805 */ /* 0x000fe2000001ff00 */
[----:B0-----:R-:W-:Y:S02]  /*18c0*/  CS2R R82, SRZ ;  /* 0x0000000000527805 */ /* 0x001fe4000001ff00 */
[----:B------:R-:W-:Y:S01]  /*18d0*/  STS.U16 [R9+0x3600], R108 ;  /* 0x0036006c09007388 */ /* 0x000fe20000000400 */
[----:B------:R-:W-:Y:S01]  /*18e0*/  CS2R R22, SRZ ;  /* 0x0000000000167805 */ /* 0x000fe2000001ff00 */
[----:B-1----:R-:W-:Y:S02]  /*18f0*/  CS2R R88, SRZ ;  /* 0x0000000000587805 */ /* 0x002fe4000001ff00 */
[----:B------:R0:W-:Y:S01]  /*1900*/  STS.U16 [R9+0x3e00], R116 ;  /* 0x003e007409007388 */ /* 0x0001e20000000400 */
[----:B------:R-:W-:Y:S01]  /*1910*/  CS2R R96, SRZ ;  /* 0x0000000000607805 */ /* 0x000fe2000001ff00 */
[----:B--2---:R-:W-:Y:S01]  /*1920*/  CS2R R98, SRZ ;  /* 0x0000000000627805 */ /* 0x004fe2000001ff00 */
[C---:B------:R-:W-:Y:S01]  /*1930*/  LOP3.LUT R7, R140.reuse, 0x60, RZ, 0xc0, !PT ;  /* 0x000000608c077812 */ /* 0x040fe200078ec0ff */
[----:B------:R-:W-:Y:S01]  /*1940*/  STS.U16 [R5+0x700], R44 ;  /* 0x0007002c05007388 */ /* 0x000fe20000000400 */
[----:B------:R-:W-:-:S03]  /*1950*/  IMAD.SHL.U32 R28, R140, 0x2, RZ ;  /* 0x000000028c1c7824 */ /* 0x000fc600078e00ff */
[----:B------:R-:W-:Y:S01]  /*1960*/  STS.U16 [R5+0xf00], R50 ;  /* 0x000f003205007388 */ /* 0x000fe20000000400 */
[----:B0-----:R-:W-:-:S03]  /*1970*/  CS2R R116, SRZ ;  /* 0x0000000000747805 */ /* 0x001fc6000001ff00 */
[----:B------:R-:W-:Y:S04]  /*1980*/  STS.U16 [R5+0x1700], R72 ;  /* 0x0017004805007388 */ /* 0x000fe80000000400 */
[----:B------:R0:W-:Y:S04]  /*1990*/  STS.U16 [R5+0x1f00], R84 ;  /* 0x001f005405007388 */ /* 0x0001e80000000400 */
[----:B------:R1:W-:Y:S04]  /*19a0*/  STS.U16 [R5+0x2700], R90 ;  /* 0x0027005a05007388 */ /* 0x0003e80000000400 */
[----:B------:R-:W-:Y:S01]  /*19b0*/  STS.U16 [R5+0x2f00], R102 ;  /* 0x002f006605007388 */ /* 0x000fe20000000400 */
[----:B0-----:R-:W-:-:S03]  /*19c0*/  CS2R R84, SRZ ;  /* 0x0000000000547805 */ /* 0x001fc6000001ff00 */
[----:B------:R0:W-:Y:S01]  /*19d0*/  STS.U16 [R5+0x3700], R106 ;  /* 0x0037006a05007388 */ /* 0x0001e20000000400 */
[----:B-1----:R-:W-:-:S03]  /*19e0*/  CS2R R90, SRZ ;  /* 0x00000000005a7805 */ /* 0x002fc6000001ff00 */
[----:B------:R1:W-:Y:S01]  /*19f0*/  STS.U16 [R5+0x3f00], R14 ;  /* 0x003f000e05007388 */ /* 0x0003e20000000400 */
[----:B0-----:R-:W-:Y:S01]  /*1a00*/  CS2R R106, SRZ ;  /* 0x00000000006a7805 */ /* 0x001fe2000001ff00 */
[----:B-1----:R-:W-:Y:S01]  /*1a10*/  LOP3.LUT R5, R140, 0x1c, RZ, 0xc0, !PT ;  /* 0x0000001c8c057812 */ /* 0x002fe200078ec0ff */
[----:B------:R-:W-:Y:S05]  /*1a20*/  @!P0 BRA `(.L_x_0) ;  /* 0x00005d8000008947 */ /* 0x000fea0003800000 */
[--C-:B------:R-:W-:Y:S01]  /*1a30*/  SHF.R.U32.HI R6, RZ, 0x6, R140.reuse ;  /* 0x00000006ff067819 */ /* 0x100fe2000001168c */
[----:B------:R-:W-:Y:S01]  /*1a40*/  IMAD.MOV.U32 R35, RZ, RZ, c[0x0][0x1a4] ;  /* 0x00006900ff237624 */ /* 0x000fe200078e00ff */
[----:B------:R-:W-:Y:S01]  /*1a50*/  LOP3.LUT R2, R28, 0x10, RZ, 0xc0, !PT ;  /* 0x000000101c027812 */ /* 0x000fe200078ec0ff */
[----:B------:R-:W-:Y:S01]  /*1a60*/  IMAD.MOV.U32 R190, RZ, RZ, 0x3f800000 ;  /* 0x3f800000ffbe7424 */ /* 0x000fe200078e00ff */
[C---:B------:R-:W-:Y:S01]  /*1a70*/  LOP3.LUT P0, RZ, R140.reuse, 0x40, RZ, 0xc0, !PT ;  /* 0x000000408cff7812 */ /* 0x040fe2000780c0ff */
[----:B------:R-:W-:Y:S01]  /*1a80*/  IMAD.MOV.U32 R188, RZ, RZ, 0x3f800000 ;  /* 0x3f800000ffbc7424 */ /* 0x000fe200078e00ff */
[----:B------:R-:W-:Y:S01]  /*1a90*/  LOP3.LUT R3, R140, 0x3f, RZ, 0xc0, !PT ;  /* 0x0000003f8c037812 */ /* 0x000fe200078ec0ff */
[----:B------:R-:W-:Y:S01]  /*1aa0*/  IMAD.MOV.U32 R103, RZ, RZ, -0x800000 ;  /* 0xff800000ff677424 */ /* 0x000fe200078e00ff */
[----:B------:R-:W-:Y:S01]  /*1ab0*/  SGXT.U32 R6, R6, 0x1 ;  /* 0x000000010606781a */ /* 0x000fe20000000000 */
[----:B------:R-:W-:Y:S01]  /*1ac0*/  IMAD.MOV.U32 R101, RZ, RZ, -0x800000 ;  /* 0xff800000ff657424 */ /* 0x000fe200078e00ff */
[----:B------:R-:W-:Y:S01]  /*1ad0*/  LOP3.LUT R13, R2, 0x60, R140, 0xf8, !PT ;  /* 0x00000060020d7812 */ /* 0x000fe200078ef88c */
[C---:B------:R-:W-:Y:S01]  /*1ae0*/  IMAD R17, R3.reuse, c[0x0][0x1b4], RZ ;  /* 0x00006d0003117a24 */ /* 0x040fe200078e02ff */
[----:B------:R-:W-:Y:S01]  /*1af0*/  SHF.R.U32.HI R0, RZ, 0x1, R7 ;  /* 0x00000001ff007819 */ /* 0x000fe20000011607 */
[----:B------:R-:W-:Y:S01]  /*1b00*/  IMAD R9, R6, c[0x0][0x1a4], RZ ;  /* 0x0000690006097a24 */ /* 0x000fe200078e02ff */
[----:B------:R-:W-:Y:S01]  /*1b10*/  SHF.L.U32 R2, R3, 0x1, RZ ;  /* 0x0000000103027819 */ /* 0x000fe200000006ff */
[----:B------:R-:W-:Y:S01]  /*1b20*/  CS2R R132, SRZ ;  /* 0x0000000000847805 */ /* 0x000fe2000001ff00 */
[----:B------:R-:W-:Y:S01]  /*1b30*/  SEL R11, RZ, 0x90, !P0 ;  /* 0x00000090ff0b7807 */ /* 0x000fe20004000000 */
[----:B------:R-:W-:Y:S01]  /*1b40*/  CS2R R134, SRZ ;  /* 0x0000000000867805 */ /* 0x000fe2000001ff00 */
[----:B------:R-:W-:Y:S01]  /*1b50*/  LOP3.LUT R7, R140, 0x7, RZ, 0xc0, !PT ;  /* 0x000000078c077812 */ /* 0x000fe200078ec0ff */
[----:B------:R-:W-:Y:S01]  /*1b60*/  CS2R R76, SRZ ;  /* 0x00000000004c7805 */ /* 0x000fe2000001ff00 */
[----:B------:R-:W-:Y:S01]  /*1b70*/  LEA.HI R5, R5, R0, RZ, 0x1e ;  /* 0x0000000005057211 */ /* 0x000fe200078ff0ff */
[----:B------:R-:W-:Y:S01]  /*1b80*/  CS2R R78, SRZ ;  /* 0x00000000004e7805 */ /* 0x000fe2000001ff00 */
[----:B------:R-:W-:Y:S01]  /*1b90*/  LOP3.LUT R2, R11, R2, RZ, 0x3c, !PT ;  /* 0x000000020b027212 */ /* 0x000fe200078e3cff */
[----:B------:R-:W-:Y:S01]  /*1ba0*/  IMAD R11, R35, 0x2, R9 ;  /* 0x00000002230b7824 */ /* 0x000fe200078e0209 */
[----:B------:R-:W-:Y:S01]  /*1bb0*/  IADD3 R0, R4, R5, RZ ;  /* 0x0000000504007210 */ /* 0x000fe20007ffe0ff */
[----:B------:R-:W-:Y:S01]  /*1bc0*/  IMAD R8, R7, 0x110, RZ ;  /* 0x0000011007087824 */ /* 0x000fe200078e02ff */
[----:B------:R-:W-:Y:S01]  /*1bd0*/  SHF.L.U32 R16, R17, 0x1, RZ ;  /* 0x0000000111107819 */ /* 0x000fe200000006ff */
[----:B------:R-:W-:Y:S01]  /*1be0*/  IMAD R5, R142, c[0x0][0x1b0], RZ ;  /* 0x00006c008e057a24 */ /* 0x000fe200078e02ff */
[----:B------:R-:W-:Y:S01]  /*1bf0*/  SHF.L.U32 R18, R140, 0x7, RZ ;  /* 0x000000078c127819 */ /* 0x000fe200000006ff */
[----:B------:R-:W-:Y:S01]  /*1c00*/  IMAD R12, R35, 0x2, R11 ;  /* 0x00000002230c7824 */ /* 0x000fe200078e020b */
[----:B------:R-:W-:Y:S01]  /*1c10*/  LOP3.LUT R19, R8, R13, RZ, 0x3c, !PT ;  /* 0x0000000d08137212 */ /* 0x000fe200078e3cff */
[----:B------:R-:W-:Y:S01]  /*1c20*/  IMAD R4, R142, c[0x0][0x1a0], RZ ;  /* 0x000068008e047a24 */ /* 0x000fe200078e02ff */
[----:B------:R-:W-:Y:S01]  /*1c30*/  SHF.L.U32 R15, R5, 0x1, RZ ;  /* 0x00000001050f7819 */ /* 0x000fe200000006ff */
[----:B------:R-:W-:Y:S01]  /*1c40*/  IMAD R8, R3, c[0x0][0x1a8], RZ ;  /* 0x00006a0003087a24 */ /* 0x000fe200078e02ff */
[----:B------:R-:W-:Y:S01]  /*1c50*/  LOP3.LUT R18, R18, 0x800, RZ, 0xc0, !PT ;  /* 0x0000080012127812 */ /* 0x000fe200078ec0ff */
[C---:B------:R-:W-:Y:S01]  /*1c60*/  IMAD R13, R35.reuse, 0x2, R12 ;  /* 0x00000002230d7824 */ /* 0x040fe200078e020c */
[----:B------:R-:W-:Y:S01]  /*1c70*/  SHF.L.U32 R3, R4, 0x1, RZ ;  /* 0x0000000104037819 */ /* 0x000fe200000006ff */
[----:B------:R-:W-:Y:S01]  /*1c80*/  IMAD.SHL.U32 R10, R8, 0x2, RZ ;  /* 0x00000002080a7824 */ /* 0x000fe200078e00ff */
[----:B------:R-:W-:Y:S01]  /*1c90*/  IADD3 R193, P2, P3, R16, c[0x0][0x170], R15 ;  /* 0x00005c0010c17a10 */ /* 0x000fe20007b5e00f */
[----:B------:R-:W-:Y:S01]  /*1ca0*/  IMAD R14, R35, 0x2, R13 ;  /* 0x00000002230e7824 */ /* 0x000fe200078e020d */
[----:B------:R-:W-:Y:S01]  /*1cb0*/  MOV R37, c[0x0][0x1b8] ;  /* 0x00006e0000257a02 */ /* 0x000fe20000000f00 */
[----:B------:R-:W-:Y:S01]  /*1cc0*/  IMAD.HI R16, R5, 0x2, RZ ;  /* 0x0000000205107827 */ /* 0x000fe200078e02ff */
[----:B------:R-:W-:Y:S01]  /*1cd0*/  IADD3 R31, P0, P1, R10, c[0x0][0x168], R3 ;  /* 0x00005a000a1f7a10 */ /* 0x000fe2000791e003 */
[----:B------:R-:W-:Y:S01]  /*1ce0*/  CS2R R124, SRZ ;  /* 0x00000000007c7805 */ /* 0x000fe2000001ff00 */
[C---:B------:R-:W-:Y:S01]  /*1cf0*/  LEA R10, R35.reuse, R14, 0x1 ;  /* 0x0000000e230a7211 */ /* 0x040fe200078e08ff */
[----:B------:R-:W-:Y:S01]  /*1d00*/  IMAD.HI R4, R4, 0x2, RZ ;  /* 0x0000000204047827 */ /* 0x000fe200078e02ff */
[----:B------:R-:W-:Y:S01]  /*1d10*/  MOV R189, 0x3f800000 ;  /* 0x3f80000000bd7802 */ /* 0x000fe20000000f00 */
[----:B------:R-:W-:Y:S01]  /*1d20*/  CS2R R126, SRZ ;  /* 0x00000000007e7805 */ /* 0x000fe2000001ff00 */
[----:B------:R-:W-:Y:S01]  /*1d30*/  LEA R15, R35, R10, 0x1 ;  /* 0x0000000a230f7211 */ /* 0x000fe200078e08ff */
[----:B------:R-:W-:Y:S01]  /*1d40*/  IMAD.HI R5, R8, 0x2, RZ ;  /* 0x0000000208057827 */ /* 0x000fe200078e02ff */
[----:B------:R-:W-:Y:S01]  /*1d50*/  MOV R187, 0x3f800000 ;  /* 0x3f80000000bb7802 */ /* 0x000fe20000000f00 */
[----:B------:R-:W-:Y:S01]  /*1d60*/  CS2R R80, SRZ ;  /* 0x0000000000507805 */ /* 0x000fe2000001ff00 */
[----:B------:R-:W-:Y:S01]  /*1d70*/  MOV R102, 0xff800000 ;  /* 0xff80000000667802 */ /* 0x000fe20000000f00 */
[----:B------:R-:W-:Y:S01]  /*1d80*/  IMAD.IADD R3, R18, 0x1, R19 ;  /* 0x0000000112037824 */ /* 0x000fe200078e0213 */
[----:B------:R-:W-:Y:S01]  /*1d90*/  IADD3.X R33, R5, c[0x0][0x16c], R4, P0, P1 ;  /* 0x00005b0005217a10 */ /* 0x000fe200007e2404 */
[----:B------:R-:W-:Y:S01]  /*1da0*/  IMAD.HI R17, R17, 0x2, RZ ;  /* 0x0000000211117827 */ /* 0x000fe200078e02ff */
[C---:B------:R-:W-:Y:S01]  /*1db0*/  LEA R20, P1, R9.reuse, R31, 0x1 ;  /* 0x0000001f09147211 */ /* 0x040fe200078208ff */
[----:B------:R-:W-:Y:S01]  /*1dc0*/  CS2R R82, SRZ ;  /* 0x0000000000527805 */ /* 0x000fe2000001ff00 */
[----:B------:R-:W-:Y:S01]  /*1dd0*/  CS2R R120, SRZ ;  /* 0x0000000000787805 */ /* 0x000fe2000001ff00 */
[----:B------:R-:W-:Y:S01]  /*1de0*/  IMAD R18, R6, c[0x0][0x1b8], RZ ;  /* 0x00006e0006127a24 */ /* 0x000fe200078e02ff */
[----:B------:R-:W-:Y:S01]  /*1df0*/  LEA.HI.X.SX32 R21, R9, R33, 0x1, P1 ;  /* 0x0000002109157211 */ /* 0x000fe200008f0eff */
[----:B------:R-:W-:Y:S01]  /*1e00*/  IMAD R6, R35, 0x2, R15 ;  /* 0x0000000223067824 */ /* 0x000fe200078e020f */
[----:B------:R-:W-:Y:S01]  /*1e10*/  IADD3.X R29, R17, c[0x0][0x174], R16, P2, P3 ;  /* 0x00005d00111d7a10 */ /* 0x000fe200017e6410 */
[----:B------:R-:W-:Y:S01]  /*1e20*/  CS2R R122, SRZ ;  /* 0x00000000007a7805 */ /* 0x000fe2000001ff00 */
[----:B------:R-:W-:Y:S01]  /*1e30*/  LEA R22, P2, R11, R31, 0x1 ;  /* 0x0000001f0b167211 */ /* 0x000fe200078408ff */
[----:B------:R-:W-:Y:S01]  /*1e40*/  IMAD R4, R35, 0x2, R6 ;  /* 0x0000000223047824 */ /* 0x000fe200078e0206 */
[----:B------:R0:W-:Y:S01]  /*1e50*/  STL.64 [R1+0x120], R20 ;  /* 0x0001201401007387 */ /* 0x0001e20000100a00 */
[----:B------:R-:W-:Y:S01]  /*1e60*/  LEA R16, R37, R18, 0x1 ;  /* 0x0000001225107211 */ /* 0x000fe200078e08ff */
[----:B------:R-:W-:Y:S01]  /*1e70*/  CS2R R116, SRZ ;  /* 0x0000000000747805 */ /* 0x000fe2000001ff00 */
[----:B------:R-:W-:Y:S01]  /*1e80*/  IMAD R5, R35, 0x2, R4 ;  /* 0x0000000223057824 */ /* 0x000fe200078e0204 */
[----:B------:R-:W-:Y:S01]  /*1e90*/  LEA.HI.X.SX32 R23, R11, R33, 0x1, P2 ;  /* 0x000000210b177211 */ /* 0x000fe200010f0eff */
[----:B------:R-:W-:Y:S01]  /*1ea0*/  CS2R R118, SRZ ;  /* 0x0000000000767805 */ /* 0x000fe2000001ff00 */
[----:B------:R-:W-:Y:S01]  /*1eb0*/  LEA R17, R37, R16, 0x1 ;  /* 0x0000001025117211 */ /* 0x000fe200078e08ff */
[----:B------:R-:W-:Y:S01]  /*1ec0*/  IMAD R8, R35, 0x2, R5 ;  /* 0x0000000223087824 */ /* 0x000fe200078e0205 */
[----:B------:R-:W-:Y:S01]  /*1ed0*/  LEA R38, P0, R18, R193, 0x1 ;  /* 0x000000c112267211 */ /* 0x000fe200078008ff */
[----:B------:R1:W-:Y:S01]  /*1ee0*/  STL.64 [R1+0x118], R22 ;  /* 0x0001181601007387 */ /* 0x0003e20000100a00 */
[----:B------:R-:W-:Y:S01]  /*1ef0*/  LEA R19, R37, R17, 0x1 ;  /* 0x0000001125137211 */ /* 0x000fe200078e08ff */
[C---:B------:R-:W-:Y:S01]  /*1f00*/  IMAD R9, R35.reuse, 0x2, R8 ;  /* 0x0000000223097824 */ /* 0x040fe200078e0208 */
[----:B0-----:R-:W-:Y:S01]  /*1f10*/  LEA R20, P1, R12, R31, 0x1 ;  /* 0x0000001f0c147211 */ /* 0x001fe200078208ff */
[----:B------:R-:W-:Y:S01]  /*1f20*/  CS2R R112, SRZ ;  /* 0x0000000000707805 */ /* 0x000fe2000001ff00 */
[----:B------:R-:W-:Y:S01]  /*1f30*/  LEA.HI.X.SX32 R39, R18, R29, 0x1, P0 ;  /* 0x0000001d12277211 */ /* 0x000fe200000f0eff */
[----:B------:R-:W-:Y:S01]  /*1f40*/  IMAD R11, R35, 0x2, R9 ;  /* 0x00000002230b7824 */ /* 0x000fe200078e0209 */
[----:B------:R-:W-:Y:S01]  /*1f50*/  LEA.HI.X.SX32 R21, R12, R33, 0x1, P1 ;  /* 0x000000210c157211 */ /* 0x000fe200008f0eff */
[----:B------:R-:W-:Y:S01]  /*1f60*/  CS2R R114, SRZ ;  /* 0x0000000000727805 */ /* 0x000fe2000001ff00 */
[-C--:B------:R-:W-:Y:S01]  /*1f70*/  LEA R24, P1, R13, R31.reuse, 0x1 ;  /* 0x0000001f0d187211 */ /* 0x080fe200078208ff */
[----:B------:R-:W-:Y:S01]  /*1f80*/  IMAD R12, R35, 0x2, R11 ;  /* 0x00000002230c7824 */ /* 0x000fe200078e020b */
[----:B------:R-:W-:Y:S01]  /*1f90*/  CS2R R136, SRZ ;  /* 0x0000000000887805 */ /* 0x000fe2000001ff00 */
[C---:B-1----:R-:W-:Y:S01]  /*1fa0*/  LEA R22, P2, R14.reuse, R31, 0x1 ;  /* 0x0000001f0e167211 */ /* 0x042fe200078408ff */
[----:B------:R0:W-:Y:S01]  /*1fb0*/  STL.64 [R1+0x110], R20 ;  /* 0x0001101401007387 */ /* 0x0001e20000100a00 */
[-C--:B------:R-:W-:Y:S01]  /*1fc0*/  LEA.HI.X.SX32 R25, R13, R33.reuse, 0x1, P1 ;  /* 0x000000210d197211 */ /* 0x080fe200008f0eff */
[C---:B------:R-:W-:Y:S01]  /*1fd0*/  IMAD R13, R35.reuse, 0x2, R12 ;  /* 0x00000002230d7824 */ /* 0x040fe200078e020c */
[----:B------:R-:W-:Y:S01]  /*1fe0*/  LEA.HI.X.SX32 R23, R14, R33, 0x1, P2 ;  /* 0x000000210e177211 */ /* 0x000fe200010f0eff */
[----:B------:R-:W-:Y:S01]  /*1ff0*/  CS2R R138, SRZ ;  /* 0x00000000008a7805 */ /* 0x000fe2000001ff00 */
[C---:B------:R-:W-:Y:S01]  /*2000*/  LEA R26, P1, R10.reuse, R31, 0x1 ;  /* 0x0000001f0a1a7211 */ /* 0x040fe200078208ff */
[----:B------:R1:W-:Y:S01]  /*2010*/  STL.64 [R1+0x108], R24 ;  /* 0x0001081801007387 */ /* 0x0003e20000100a00 */
[----:B------:R-:W-:Y:S01]  /*2020*/  CS2R R92, SRZ ;  /* 0x00000000005c7805 */ /* 0x000fe2000001ff00 */
[----:B------:R-:W-:Y:S01]  /*2030*/  CS2R R94, SRZ ;  /* 0x00000000005e7805 */ /* 0x000fe2000001ff00 */
[----:B------:R-:W-:Y:S01]  /*2040*/  LEA.HI.X.SX32 R27, R10, R33, 0x1, P1 ;  /* 0x000000210a1b7211 */ /* 0x000fe200008f0eff */
[----:B------:R2:W-:Y:S01]  /*2050*/  STL.64 [R1+0x100], R22 ;  /* 0x0001001601007387 */ /* 0x0005e20000100a00 */
[----:B------:R-:W-:Y:S01]  /*2060*/  IMAD R10, R35, 0x2, R13 ;  /* 0x00000002230a7824 */ /* 0x000fe200078e020d */
[----:B0-----:R-:W-:Y:S01]  /*2070*/  LEA R20, R37, R19, 0x1 ;  /* 0x0000001325147211 */ /* 0x001fe200078e08ff */
[----:B------:R-:W-:Y:S01]  /*2080*/  CS2R R128, SRZ ;  /* 0x0000000000807805 */ /* 0x000fe2000001ff00 */
[----:B------:R0:W-:Y:S01]  /*2090*/  STL.64 [R1+0xf8], R26 ;  /* 0x0000f81a01007387 */ /* 0x0001e20000100a00 */
[----:B------:R-:W-:Y:S01]  /*20a0*/  IMAD R14, R35, 0x2, R10 ;  /* 0x00000002230e7824 */ /* 0x000fe200078e020a */
[----:B------:R-:W-:Y:S01]  /*20b0*/  LEA R21, R37, R20, 0x1 ;  /* 0x0000001425157211 */ /* 0x000fe200078e08ff */
[----:B------:R-:W-:Y:S01]  /*20c0*/  CS2R R130, SRZ ;  /* 0x0000000000827805 */ /* 0x000fe2000001ff00 */
[C---:B-1----:R-:W-:Y:S01]  /*20d0*/  LEA R24, P2, R15.reuse, R31, 0x1 ;  /* 0x0000001f0f187211 */ /* 0x042fe200078408ff */
[----:B------:R-:W-:Y:S01]  /*20e0*/  CS2R R104, SRZ ;  /* 0x0000000000687805 */ /* 0x000fe2000001ff00 */
[----:B------:R-:W-:Y:S01]  /*20f0*/  CS2R R106, SRZ ;  /* 0x00000000006a7805 */ /* 0x000fe2000001ff00 */
[----:B------:R-:W-:Y:S01]  /*2100*/  CS2R R84, SRZ ;  /* 0x0000000000547805 */ /* 0x000fe2000001ff00 */
[----:B------:R-:W-:Y:S01]  /*2110*/  LEA.HI.X.SX32 R25, R15, R33, 0x1, P2 ;  /* 0x000000210f197211 */ /* 0x000fe200010f0eff */
[----:B------:R-:W-:Y:S01]  /*2120*/  CS2R R86, SRZ ;  /* 0x0000000000567805 */ /* 0x000fe2000001ff00 */
[C---:B--2---:R-:W-:Y:S01]  /*2130*/  LEA R22, R37.reuse, R21, 0x1 ;  /* 0x0000001525167211 */ /* 0x044fe200078e08ff */
[----:B------:R-:W-:Y:S01]  /*2140*/  CS2R R88, SRZ ;  /* 0x0000000000587805 */ /* 0x000fe2000001ff00 */
[C---:B0-----:R-:W-:Y:S01]  /*2150*/  LEA R26, P2, R4.reuse, R31, 0x1 ;  /* 0x0000001f041a7211 */ /* 0x041fe200078408ff */
[----:B------:R0:W-:Y:S01]  /*2160*/  STL.64 [R1+0xf0], R24 ;  /* 0x0000f01801007387 */ /* 0x0001e20000100a00 */
[C---:B------:R-:W-:Y:S01]  /*2170*/  LEA R23, R37.reuse, R22, 0x1 ;  /* 0x0000001625177211 */ /* 0x040fe200078e08ff */
[----:B------:R-:W-:Y:S01]  /*2180*/  CS2R R90, SRZ ;  /* 0x00000000005a7805 */ /* 0x000fe2000001ff00 */
[----:B------:R-:W-:Y:S01]  /*2190*/  LEA.HI.X.SX32 R27, R4, R33, 0x1, P2 ;  /* 0x00000021041b7211 */ /* 0x000fe200010f0eff */
[----:B------:R-:W-:Y:S01]  /*21a0*/  CS2R R96, SRZ ;  /* 0x0000000000607805 */ /* 0x000fe2000001ff00 */
[C---:B------:R-:W-:Y:S01]  /*21b0*/  LEA R40, P2, R8.reuse, R31, 0x1 ;  /* 0x0000001f08287211 */ /* 0x040fe200078408ff */
[----:B------:R-:W-:Y:S01]  /*21c0*/  CS2R R98, SRZ ;  /* 0x0000000000627805 */ /* 0x000fe2000001ff00 */
[----:B------:R-:W-:Y:S01]  /*21d0*/  LEA R15, R37, R23, 0x1 ;  /* 0x00000017250f7211 */ /* 0x000fe200078e08ff */
[----:B------:R-:W-:Y:S01]  /*21e0*/  UMOV UR4, URZ ;  /* 0x0000003f00047c82 */ /* 0x000fe20008000000 */
[----:B------:R-:W-:Y:S01]  /*21f0*/  LEA.HI.X.SX32 R41, R8, R33, 0x1, P2 ;  /* 0x0000002108297211 */ /* 0x000fe200010f0eff */
[----:B------:R-:W-:Y:S01]  /*2200*/  UMOV UR5, URZ ;  /* 0x0000003f00057c82 */ /* 0x000fe20008000000 */
[----:B------:R-:W-:-:S02]  /*2210*/  LOP3.LUT R252, R2, 0x60, RZ, 0x3c, !PT ;  /* 0x0000006002fc7812 */ /* 0x000fc400078e3cff */
[----:B0-----:R-:W-:-:S04]  /*2220*/  LEA R24, P1, R6, R31, 0x1 ;  /* 0x0000001f06187211 */ /* 0x001fc800078208ff */
[----:B------:R-:W-:Y:S01]  /*2230*/  LEA.HI.X.SX32 R25, R6, R33, 0x1, P1 ;  /* 0x0000002106197211 */ /* 0x000fe200008f0eff */
[----:B------:R-:W-:-:S04]  /*2240*/  IMAD R6, R35, 0x2, R14 ;  /* 0x0000000223067824 */ /* 0x000fc800078e020e */
[----:B------:R0:W-:Y:S01]  /*2250*/  STL.64 [R1+0xe8], R24 ;  /* 0x0000e81801007387 */ /* 0x0001e20000100a00 */
[----:B------:R-:W-:-:S03]  /*2260*/  IMAD R4, R35, 0x2, R6 ;  /* 0x0000000223047824 */ /* 0x000fc600078e0206 */
[----:B------:R1:W-:Y:S01]  /*2270*/  STL.64 [R1+0xe0], R26 ;  /* 0x0000e01a01007387 */ /* 0x0003e20000100a00 */
[----:B0-----:R-:W-:Y:S02]  /*2280*/  LEA R24, R37, R15, 0x1 ;  /* 0x0000000f25187211 */ /* 0x001fe400078e08ff */
[----:B-1----:R-:W-:Y:S02]  /*2290*/  LEA R26, P1, R5, R31, 0x1 ;  /* 0x0000001f051a7211 */ /* 0x002fe400078208ff */
[----:B------:R-:W-:Y:S02]  /*22a0*/  LEA R25, R37, R24, 0x1 ;  /* 0x0000001825197211 */ /* 0x000fe400078e08ff */
[----:B------:R-:W-:Y:S01]  /*22b0*/  LEA.HI.X.SX32 R27, R5, R33, 0x1, P1 ;  /* 0x00000021051b7211 */ /* 0x000fe200008f0eff */
[----:B------:R-:W-:Y:S01]  /*22c0*/  IMAD R5, R35, 0x2, R4 ;  /* 0x0000000223057824 */ /* 0x000fe200078e0204 */
[----:B------:R-:W-:-:S03]  /*22d0*/  LEA R42, P1, R9, R31, 0x1 ;  /* 0x0000001f092a7211 */ /* 0x000fc600078208ff */
[----:B------:R0:W-:Y:S01]  /*22e0*/  STL.64 [R1+0xd8], R26 ;  /* 0x0000d81a01007387 */ /* 0x0001e20000100a00 */
[----:B------:R-:W-:Y:S02]  /*22f0*/  LEA R8, R35, R5, 0x1 ;  /* 0x0000000523087211 */ /* 0x000fe400078e08ff */
[----:B------:R-:W-:Y:S01]  /*2300*/  LEA.HI.X.SX32 R43, R9, R33, 0x1, P1 ;  /* 0x00000021092b7211 */ /* 0x000fe200008f0eff */
[----:B------:R1:W-:Y:S01]  /*2310*/  STL.64 [R1+0xd0], R40 ;  /* 0x0000d02801007387 */ /* 0x0003e20000100a00 */
[----:B------:R-:W-:Y:S02]  /*2320*/  LEA R9, R35, R8, 0x1 ;  /* 0x0000000823097211 */ /* 0x000fe400078e08ff */
[C---:B------:R-:W-:Y:S01]  /*2330*/  LEA R44, P1, R12.reuse, R31, 0x1 ;  /* 0x0000001f0c2c7211 */ /* 0x040fe200078208ff */
[----:B------:R2:W-:Y:S03]  /*2340*/  STL.64 [R1+0xc8], R42 ;  /* 0x0000c82a01007387 */ /* 0x0005e60000100a00 */
[----:B------:R-:W-:-:S02]  /*2350*/  LEA.HI.X.SX32 R45, R12, R33, 0x1, P1 ;  /* 0x000000210c2d7211 */ /* 0x000fc400008f0eff */
[----:B0-----:R-:W-:Y:S02]  /*2360*/  LEA R26, R37, R25, 0x1 ;  /* 0x00000019251a7211 */ /* 0x001fe400078e08ff */
[----:B-1----:R-:W-:-:S03]  /*2370*/  LEA R40, P2, R11, R31, 0x1 ;  /* 0x0000001f0b287211 */ /* 0x002fc600078408ff */
[----:B------:R-:W-:Y:S01]  /*2380*/  IMAD R27, R37, 0x2, R26 ;  /* 0x00000002251b7824 */ /* 0x000fe200078e021a */
[----:B------:R-:W-:Y:S01]  /*2390*/  LEA.HI.X.SX32 R41, R11, R33, 0x1, P2 ;  /* 0x000000210b297211 */ /* 0x000fe200010f0eff */
[----:B------:R-:W-:Y:S01]  /*23a0*/  IMAD R11, R35, 0x2, R9 ;  /* 0x00000002230b7824 */ /* 0x000fe200078e0209 */
[----:B--2---:R-:W-:-:S03]  /*23b0*/  LEA R42, P2, R13, R31, 0x1 ;  /* 0x0000001f0d2a7211 */ /* 0x004fc600078408ff */
[----:B------:R0:W-:Y:S01]  /*23c0*/  STL.64 [R1+0xc0], R40 ;  /* 0x0000c02801007387 */ /* 0x0001e20000100a00 */
[----:B------:R-:W-:-:S03]  /*23d0*/  LEA.HI.X.SX32 R43, R13, R33, 0x1, P2 ;  /* 0x000000210d2b7211 */ /* 0x000fc600010f0eff */
[----:B------:R1:W-:Y:S04]  /*23e0*/  STL.64 [R1+0xb8], R44 ;  /* 0x0000b82c01007387 */ /* 0x0003e80000100a00 */
[----:B------:R2:W-:Y:S01]  /*23f0*/  STL.64 [R1+0xb0], R42 ;  /* 0x0000b02a01007387 */ /* 0x0005e20000100a00 */
[----:B0-----:R-:W-:-:S04]  /*2400*/  LEA R40, P3, R10, R31, 0x1 ;  /* 0x0000001f0a287211 */ /* 0x001fc800078608ff */
[----:B------:R-:W-:Y:S02]  /*2410*/  LEA.HI.X.SX32 R41, R10, R33, 0x1, P3 ;  /* 0x000000210a297211 */ /* 0x000fe400018f0eff */
[C---:B------:R-:W-:Y:S02]  /*2420*/  LEA R10, R35.reuse, R11, 0x1 ;  /* 0x0000000b230a7211 */ /* 0x040fe400078e08ff */
[-C--:B-1----:R-:W-:Y:S01]  /*2430*/  LEA R44, P1, R14, R31.reuse, 0x1 ;  /* 0x0000001f0e2c7211 */ /* 0x082fe200078208ff */
[----:B------:R0:W-:Y:S01]  /*2440*/  STL.64 [R1+0xa8], R40 ;  /* 0x0000a82801007387 */ /* 0x0001e20000100a00 */
[----:B--2---:R-:W-:Y:S01]  /*2450*/  LEA R42, P2, R6, R31, 0x1 ;  /* 0x0000001f062a7211 */ /* 0x004fe200078408ff */
[----:B------:R-:W-:Y:S01]  /*2460*/  IMAD R12, R35, 0x2, R10 ;  /* 0x00000002230c7824 */ /* 0x000fe200078e020a */
[-C--:B------:R-:W-:Y:S02]  /*2470*/  LEA.HI.X.SX32 R45, R14, R33.reuse, 0x1, P1 ;  /* 0x000000210e2d7211 */ /* 0x080fe400008f0eff */
[----:B------:R-:W-:-:S03]  /*2480*/  LEA.HI.X.SX32 R43, R6, R33, 0x1, P2 ;  /* 0x00000021062b7211 */ /* 0x000fc600010f0eff */
[----:B------:R1:W-:Y:S01]  /*2490*/  STL.64 [R1+0xa0], R44 ;  /* 0x0000a02c01007387 */ /* 0x0003e20000100a00 */
[----:B0-----:R-:W-:-:S03]  /*24a0*/  LEA R40, P3, R4, R31, 0x1 ;  /* 0x0000001f04287211 */ /* 0x001fc600078608ff */
[----:B------:R0:W-:Y:S01]  /*24b0*/  STL.64 [R1+0x98], R42 ;  /* 0x0000982a01007387 */ /* 0x0001e20000100a00 */
[----:B------:R-:W-:Y:S02]  /*24c0*/  LEA.HI.X.SX32 R41, R4, R33, 0x1, P3 ;  /* 0x0000002104297211 */ /* 0x000fe400018f0eff */
[----:B------:R-:W-:Y:S02]  /*24d0*/  LEA R4, R35, R12, 0x1 ;  /* 0x0000000c23047211 */ /* 0x000fe400078e08ff */
[----:B-1----:R-:W-:Y:S01]  /*24e0*/  LEA R44, P1, R5, R31, 0x1 ;  /* 0x0000001f052c7211 */ /* 0x002fe200078208ff */
[----:B------:R1:W-:Y:S02]  /*24f0*/  STL.64 [R1+0x90], R40 ;  /* 0x0000902801007387 */ /* 0x0003e40000100a00 */
[----:B------:R-:W-:Y:S01]  /*2500*/  IMAD R6, R35, 0x2, R4 ;  /* 0x0000000223067824 */ /* 0x000fe200078e0204 */
[----:B------:R-:W-:Y:S02]  /*2510*/  LEA.HI.X.SX32 R45, R5, R33, 0x1, P1 ;  /* 0x00000021052d7211 */ /* 0x000fe400008f0eff */
[----:B0-----:R-:W-:-:S02]  /*2520*/  LEA R42, P2, R8, R31, 0x1 ;  /* 0x0000001f082a7211 */ /* 0x001fc400078408ff */
[----:B------:R-:W-:Y:S01]  /*2530*/  LEA R5, R35, R6, 0x1 ;  /* 0x0000000623057211 */ /* 0x000fe200078e08ff */
[----:B------:R0:W-:Y:S01]  /*2540*/  STL.64 [R1+0x88], R44 ;  /* 0x0000882c01007387 */ /* 0x0001e20000100a00 */
[----:B------:R-:W-:Y:S02]  /*2550*/  LEA.HI.X.SX32 R43, R8, R33, 0x1, P2 ;  /* 0x00000021082b7211 */ /* 0x000fe400010f0eff */
[----:B-1----:R-:W-:Y:S01]  /*2560*/  LEA R40, P3, R9, R31, 0x1 ;  /* 0x0000001f09287211 */ /* 0x002fe200078608ff */
[----:B------:R-:W-:Y:S02]  /*2570*/  IMAD R8, R35, 0x2, R5 ;  /* 0x0000000223087824 */ /* 0x000fe400078e0205 */
[----:B------:R1:W-:Y:S01]  /*2580*/  STL.64 [R1+0x80], R42 ;  /* 0x0000802a01007387 */ /* 0x0003e20000100a00 */
[----:B------:R-:W-:Y:S02]  /*2590*/  LEA.HI.X.SX32 R41, R9, R33, 0x1, P3 ;  /* 0x0000002109297211 */ /* 0x000fe400018f0eff */
[----:B------:R-:W-:-:S02]  /*25a0*/  LEA R9, R35, R8, 0x1 ;  /* 0x0000000823097211 */ /* 0x000fc400078e08ff */
[C---:B0-----:R-:W-:Y:S01]  /*25b0*/  LEA R44, P1, R11.reuse, R31, 0x1 ;  /* 0x0000001f0b2c7211 */ /* 0x041fe200078208ff */
[----:B------:R0:W-:Y:S03]  /*25c0*/  STL.64 [R1+0x78], R40 ;  /* 0x0000782801007387 */ /* 0x0001e60000100a00 */
[----:B------:R-:W-:Y:S02]  /*25d0*/  LEA.HI.X.SX32 R45, R11, R33, 0x1, P1 ;  /* 0x000000210b2d7211 */ /* 0x000fe400008f0eff */
[----:B-1----:R-:W-:-:S03]  /*25e0*/  LEA R42, P2, R10, R31, 0x1 ;  /* 0x0000001f0a2a7211 */ /* 0x002fc600078408ff */
[----:B------:R1:W-:Y:S01]  /*25f0*/  STL.64 [R1+0x70], R44 ;  /* 0x0000702c01007387 */ /* 0x0003e20000100a00 */
[----:B------:R-:W-:Y:S01]  /*2600*/  LEA.HI.X.SX32 R43, R10, R33, 0x1, P2 ;  /* 0x000000210a2b7211 */ /* 0x000fe200010f0eff */
[----:B------:R-:W-:Y:S01]  /*2610*/  IMAD R10, R35, 0x2, R9 ;  /* 0x00000002230a7824 */ /* 0x000fe200078e0209 */
[----:B0-----:R-:W-:-:S03]  /*2620*/  LEA R40, P3, R12, R31, 0x1 ;  /* 0x0000001f0c287211 */ /* 0x001fc600078608ff */
[----:B------:R0:W-:Y:S01]  /*2630*/  STL.64 [R1+0x68], R42 ;  /* 0x0000682a01007387 */ /* 0x0001e20000100a00 */
[----:B------:R-:W-:Y:S02]  /*2640*/  LEA.HI.X.SX32 R41, R12, R33, 0x1, P3 ;  /* 0x000000210c297211 */ /* 0x000fe400018f0eff */
[----:B-1----:R-:W-:-:S03]  /*2650*/  LEA R44, P1, R4, R31, 0x1 ;  /* 0x0000001f042c7211 */ /* 0x002fc600078208ff */
[----:B------:R1:W-:Y:S01]  /*2660*/  STL.64 [R1+0x60], R40 ;  /* 0x0000602801007387 */ /* 0x0003e20000100a00 */
[----:B------:R-:W-:Y:S02]  /*2670*/  LEA.HI.X.SX32 R45, R4, R33, 0x1, P1 ;  /* 0x00000021042d7211 */ /* 0x000fe400008f0eff */
[C---:B0-----:R-:W-:Y:S02]  /*2680*/  LEA R42, P2, R6.reuse, R31, 0x1 ;  /* 0x0000001f062a7211 */ /* 0x041fe400078408ff */
[----:B------:R-:W-:Y:S01]  /*2690*/  LEA R4, R35, R10, 0x1 ;  /* 0x0000000a23047211 */ /* 0x000fe200078e08ff */
[----:B------:R0:W-:Y:S01]  /*26a0*/  STL.64 [R1+0x58], R44 ;  /* 0x0000582c01007387 */ /* 0x0001e20000100a00 */
[----:B------:R-:W-:Y:S02]  /*26b0*/  LEA.HI.X.SX32 R43, R6, R33, 0x1, P2 ;  /* 0x00000021062b7211 */ /* 0x000fe400010f0eff */
[CC--:B------:R-:W-:Y:S02]  /*26c0*/  LEA R12, P4, R4.reuse, R31.reuse, 0x1 ;  /* 0x0000001f040c7211 */ /* 0x0c0fe400078808ff */
[----:B-1----:R-:W-:Y:S01]  /*26d0*/  LEA R40, P3, R5, R31, 0x1 ;  /* 0x0000001f05287211 */ /* 0x002fe200078608ff */
[----:B------:R1:W-:Y:S01]  /*26e0*/  STL.64 [R1+0x50], R42 ;  /* 0x0000502a01007387 */ /* 0x0003e20000100a00 */
[-C--:B------:R-:W-:Y:S01]  /*26f0*/  LEA.HI.X.SX32 R13, R4, R33.reuse, 0x1, P4 ;  /* 0x00000021040d7211 */ /* 0x080fe200020f0eff */
[----:B------:R-:W-:Y:S01]  /*2700*/  IMAD R4, R37, 0x2, R27 ;  /* 0x0000000225047824 */ /* 0x000fe200078e021b */
[----:B------:R-:W-:-:S02]  /*2710*/  LEA.HI.X.SX32 R41, R5, R33, 0x1, P3 ;  /* 0x0000002105297211 */ /* 0x000fc400018f0eff */
[----:B0-----:R-:W-:-:S03]  /*2720*/  LEA R44, P1, R8, R31, 0x1 ;  /* 0x0000001f082c7211 */ /* 0x001fc600078208ff */
[----:B------:R0:W-:Y:S01]  /*2730*/  STL.64 [R1+0x48], R40 ;  /* 0x0000482801007387 */ /* 0x0001e20000100a00 */
[----:B------:R-:W-:Y:S02]  /*2740*/  LEA R5, R37, R4, 0x1 ;  /* 0x0000000425057211 */ /* 0x000fe400078e08ff */
[----:B------:R-:W-:Y:S02]  /*2750*/  LEA.HI.X.SX32 R45, R8, R33, 0x1, P1 ;  /* 0x00000021082d7211 */ /* 0x000fe400008f0eff */
[----:B-1----:R-:W-:Y:S01]  /*2760*/  LEA R42, P2, R9, R31, 0x1 ;  /* 0x0000001f092a7211 */ /* 0x002fe200078408ff */
[----:B------:R-:W-:Y:S02]  /*2770*/  IMAD R6, R37, 0x2, R5 ;  /* 0x0000000225067824 */ /* 0x000fe400078e0205 */
[----:B------:R-:W-:Y:S01]  /*2780*/  STL.64 [R1+0x40], R44 ;  /* 0x0000402c01007387 */ /* 0x000fe20000100a00 */
[----:B------:R-:W-:Y:S02]  /*2790*/  LEA.HI.X.SX32 R43, R9, R33, 0x1, P2 ;  /* 0x00000021092b7211 */ /* 0x000fe400010f0eff */
[----:B------:R-:W-:Y:S01]  /*27a0*/  LEA R8, P2, R19, R193, 0x1 ;  /* 0x000000c113087211 */ /* 0x000fe200078408ff */
[----:B------:R1:W-:Y:S01]  /*27b0*/  STL.64 [R1+0x28], R12 ;  /* 0x0000280c01007387 */ /* 0x0003e20000100a00 */
[----:B0-----:R-:W-:-:S02]  /*27c0*/  LEA R40, P3, R10, R31, 0x1 ;  /* 0x0000001f0a287211 */ /* 0x001fc400078608ff */
[----:B------:R-:W-:Y:S01]  /*27d0*/  LEA.HI.X.SX32 R9, R19, R29, 0x1, P2 ;  /* 0x0000001d13097211 */ /* 0x000fe200010f0eff */
[----:B------:R-:W-:Y:S01]  /*27e0*/  STL.64 [R1+0x38], R42 ;  /* 0x0000382a01007387 */ /* 0x000fe20000100a00 */
[----:B------:R-:W-:Y:S01]  /*27f0*/  LEA.HI.X.SX32 R41, R10, R33, 0x1, P3 ;  /* 0x000000210a297211 */ /* 0x000fe200018f0eff */
[----:B------:R-:W-:Y:S01]  /*2800*/  CS2R R18, SRZ ;  /* 0x0000000000127805 */ /* 0x000fe2000001ff00 */
[CC--:B------:R-:W-:Y:S02]  /*2810*/  LEA R10, P0, R17.reuse, R193.reuse, 0x1 ;  /* 0x000000c1110a7211 */ /* 0x0c0fe400078008ff */
[----:B------:R-:W-:Y:S01]  /*2820*/  LEA R248, P2, R22, R193, 0x1 ;  /* 0x000000c116f87211 */ /* 0x000fe200078408ff */
[----:B------:R-:W-:Y:S01]  /*2830*/  STL.64 [R1+0x30], R40 ;  /* 0x0000302801007387 */ /* 0x000fe20000100a00 */
[----:B------:R-:W-:Y:S02]  /*2840*/  LEA.HI.X.SX32 R11, R17, R29, 0x1, P0 ;  /* 0x0000001d110b7211 */ /* 0x000fe400000f0eff */
[----:B-1----:R-:W-:Y:S01]  /*2850*/  LEA R12, P1, R16, R193, 0x1 ;  /* 0x000000c1100c7211 */ /* 0x002fe200078208ff */
[----:B------:R-:W-:Y:S01]  /*2860*/  STL.64 [R1+0x20], R38 ;  /* 0x0000202601007387 */ /* 0x000fe20000100a00 */
[----:B------:R-:W-:-:S02]  /*2870*/  LEA.HI.X.SX32 R249, R22, R29, 0x1, P2 ;  /* 0x0000001d16f97211 */ /* 0x000fc400010f0eff */
[----:B------:R-:W-:Y:S02]  /*2880*/  LEA.HI.X.SX32 R13, R16, R29, 0x1, P1 ;  /* 0x0000001d100d7211 */ /* 0x000fe400008f0eff */
[CC--:B------:R-:W-:Y:S01]  /*2890*/  LEA R250, P1, R21.reuse, R193.reuse, 0x1 ;  /* 0x000000c115fa7211 */ /* 0x0c0fe200078208ff */
[----:B------:R-:W-:Y:S01]  /*28a0*/  CS2R R16, SRZ ;  /* 0x0000000000107805 */ /* 0x000fe2000001ff00 */
[C---:B------:R-:W-:Y:S01]  /*28b0*/  LEA R242, P2, R24.reuse, R193, 0x1 ;  /* 0x000000c118f27211 */ /* 0x040fe200078408ff */
[----:B------:R-:W-:Y:S01]  /*28c0*/  STL.64 [R1+0x18], R12 ;  /* 0x0000180c01007387 */ /* 0x000fe20000100a00 */
[----:B------:R-:W-:Y:S02]  /*28d0*/  LEA.HI.X.SX32 R251, R21, R29, 0x1, P1 ;  /* 0x0000001d15fb7211 */ /* 0x000fe400008f0eff */
[----:B------:R-:W-:Y:S01]  /*28e0*/  LEA R244, P1, R15, R193, 0x1 ;  /* 0x000000c10ff47211 */ /* 0x000fe200078208ff */
[----:B------:R0:W-:Y:S01]  /*28f0*/  STL.64 [R1+0x10], R10 ;  /* 0x0000100a01007387 */ /* 0x0001e20000100a00 */
[----:B------:R-:W-:-:S02]  /*2900*/  LEA.HI.X.SX32 R243, R24, R29, 0x1, P2 ;  /* 0x0000001d18f37211 */ /* 0x000fc400010f0eff */
[----:B------:R-:W-:Y:S01]  /*2910*/  LEA.HI.X.SX32 R245, R15, R29, 0x1, P1 ;  /* 0x0000001d0ff57211 */ /* 0x000fe200008f0eff */
[----:B------:R1:W-:Y:S01]  /*2920*/  STL.64 [R1+0x8], R8 ;  /* 0x0000080801007387 */ /* 0x0003e20000100a00 */
[CC--:B------:R-:W-:Y:S02]  /*2930*/  LEA R238, P1, R26.reuse, R193.reuse, 0x1 ;  /* 0x000000c11aee7211 */ /* 0x0c0fe400078208ff */
[----:B------:R-:W-:Y:S02]  /*2940*/  LEA R234, P2, R27, R193, 0x1 ;  /* 0x000000c11bea7211 */ /* 0x000fe400078408ff */
[----:B------:R-:W-:Y:S02]  /*2950*/  LEA.HI.X.SX32 R239, R26, R29, 0x1, P1 ;  /* 0x0000001d1aef7211 */ /* 0x000fe400008f0eff */
[-C--:B------:R-:W-:Y:S02]  /*2960*/  LEA R230, P1, R5, R193.reuse, 0x1 ;  /* 0x000000c105e67211 */ /* 0x080fe400078208ff */
[----:B0-----:R-:W-:-:S02]  /*2970*/  LEA R10, P0, R20, R193, 0x1 ;  /* 0x000000c1140a7211 */ /* 0x001fc400078008ff */
[-C--:B------:R-:W-:Y:S02]  /*2980*/  LEA.HI.X.SX32 R235, R27, R29.reuse, 0x1, P2 ;  /* 0x0000001d1beb7211 */ /* 0x080fe400010f0eff */
[----:B-1----:R-:W-:Y:S02]  /*2990*/  LEA R8, R37, R6, 0x1 ;  /* 0x0000000625087211 */ /* 0x002fe400078e08ff */
[----:B------:R-:W-:Y:S02]  /*29a0*/  LEA.HI.X.SX32 R11, R20, R29, 0x1, P0 ;  /* 0x0000001d140b7211 */ /* 0x000fe400000f0eff */
[----:B------:R-:W-:Y:S01]  /*29b0*/  LEA R246, P0, R23, R193, 0x1 ;  /* 0x000000c117f67211 */ /* 0x000fe200078008ff */
[----:B------:R-:W-:Y:S01]  /*29c0*/  IMAD R9, R37, 0x2, R8 ;  /* 0x0000000225097824 */ /* 0x000fe200078e0208 */
[-C--:B------:R-:W-:Y:S01]  /*29d0*/  LEA.HI.X.SX32 R231, R5, R29.reuse, 0x1, P1 ;  /* 0x0000001d05e77211 */ /* 0x080fe200008f0eff */
[----:B------:R0:W-:Y:S01]  /*29e0*/  STL.64 [R1], R10 ;  /* 0x0000000a01007387 */ /* 0x0001e20000100a00 */
[----:B------:R-:W-:Y:S01]  /*29f0*/  LEA.HI.X.SX32 R247, R23, R29, 0x1, P0 ;  /* 0x0000001d17f77211 */ /* 0x000fe200000f0eff */
[----:B------:R-:W-:Y:S01]  /*2a00*/  CS2R R20, SRZ ;  /* 0x0000000000147805 */ /* 0x000fe2000001ff00 */
[-C--:B------:R-:W-:Y:S01]  /*2a10*/  LEA R240, P0, R25, R193.reuse, 0x1 ;  /* 0x000000c119f07211 */ /* 0x080fe200078008ff */
[----:B------:R-:W-:Y:S01]  /*2a20*/  CS2R R22, SRZ ;  /* 0x0000000000167805 */ /* 0x000fe2000001ff00 */
[----:B------:R-:W-:-:S02]  /*2a30*/  LEA R228, P2, R6, R193, 0x1 ;  /* 0x000000c106e47211 */ /* 0x000fc400078408ff */
[----:B------:R-:W-:Y:S02]  /*2a40*/  LEA.HI.X.SX32 R241, R25, R29, 0x1, P0 ;  /* 0x0000001d19f17211 */ /* 0x000fe400000f0eff */
[----:B------:R-:W-:Y:S02]  /*2a50*/  LEA R232, P0, R4, R193, 0x1 ;  /* 0x000000c104e87211 */ /* 0x000fe400078008ff */
[----:B------:R-:W-:Y:S02]  /*2a60*/  LEA.HI.X.SX32 R229, R6, R29, 0x1, P2 ;  /* 0x0000001d06e57211 */ /* 0x000fe400010f0eff */
[C---:B0-----:R-:W-:Y:S02]  /*2a70*/  LEA R10, R37.reuse, R9, 0x1 ;  /* 0x00000009250a7211 */ /* 0x041fe400078e08ff */
[----:B------:R-:W-:Y:S02]  /*2a80*/  LEA.HI.X.SX32 R233, R4, R29, 0x1, P0 ;  /* 0x0000001d04e97211 */ /* 0x000fe400000f0eff */
[-C--:B------:R-:W-:Y:S01]  /*2a90*/  LEA R226, P0, R8, R193.reuse, 0x1 ;  /* 0x000000c108e27211 */ /* 0x080fe200078008ff */
[----:B------:R-:W-:Y:S01]  /*2aa0*/  IMAD R11, R37, 0x2, R10 ;  /* 0x00000002250b7824 */ /* 0x000fe200078e020a */
[----:B------:R-:W-:-:S02]  /*2ab0*/  LEA R224, P1, R9, R193, 0x1 ;  /* 0x000000c109e07211 */ /* 0x000fc400078208ff */
[----:B------:R-:W-:Y:S02]  /*2ac0*/  LEA.HI.X.SX32 R227, R8, R29, 0x1, P0 ;  /* 0x0000001d08e37211 */ /* 0x000fe400000f0eff */
[----:B------:R-:W-:Y:S02]  /*2ad0*/  LEA R12, R37, R11, 0x1 ;  /* 0x0000000b250c7211 */ /* 0x000fe400078e08ff */
[----:B------:R-:W-:Y:S02]  /*2ae0*/  LEA.HI.X.SX32 R225, R9, R29, 0x1, P1 ;  /* 0x0000001d09e17211 */ /* 0x000fe400008f0eff */
[-C--:B------:R-:W-:Y:S01]  /*2af0*/  LEA R222, P2, R10, R193.reuse, 0x1 ;  /* 0x000000c10ade7211 */ /* 0x080fe200078408ff */
[----:B------:R-:W-:Y:S01]  /*2b00*/  IMAD R13, R37, 0x2, R12 ;  /* 0x00000002250d7824 */ /* 0x000fe200078e020c */
[-C--:B------:R-:W-:Y:S02]  /*2b10*/  LEA R218, P1, R12, R193.reuse, 0x1 ;  /* 0x000000c10cda7211 */ /* 0x080fe400078208ff */
[----:B------:R-:W-:-:S02]  /*2b20*/  LEA R220, P0, R11, R193, 0x1 ;  /* 0x000000c10bdc7211 */ /* 0x000fc400078008ff */
[C---:B------:R-:W-:Y:S02]  /*2b30*/  LEA R14, R37.reuse, R13, 0x1 ;  /* 0x0000000d250e7211 */ /* 0x040fe400078e08ff */
[-C--:B------:R-:W-:Y:S02]  /*2b40*/  LEA.HI.X.SX32 R223, R10, R29.reuse, 0x1, P2 ;  /* 0x0000001d0adf7211 */ /* 0x080fe400010f0eff */
[----:B------:R-:W-:Y:S01]  /*2b50*/  LEA.HI.X.SX32 R219, R12, R29, 0x1, P1 ;  /* 0x0000001d0cdb7211 */ /* 0x000fe200008f0eff */
[----:B------:R-:W-:Y:S01]  /*2b60*/  IMAD R4, R37, 0x2, R14 ;  /* 0x0000000225047824 */ /* 0x000fe200078e020e */
[----:B------:R-:W-:Y:S02]  /*2b70*/  LEA R216, P2, R13, R193, 0x1 ;  /* 0x000000c10dd87211 */ /* 0x000fe400078408ff */
[----:B------:R-:W-:Y:S02]  /*2b80*/  LEA.HI.X.SX32 R221, R11, R29, 0x1, P0 ;  /* 0x0000001d0bdd7211 */ /* 0x000fe400000f0eff */
[----:B------:R-:W-:-:S02]  /*2b90*/  LEA R5, R37, R4, 0x1 ;  /* 0x0000000425057211 */ /* 0x000fc400078e08ff */
[-C--:B------:R-:W-:Y:S02]  /*2ba0*/  LEA R212, P1, R4, R193.reuse, 0x1 ;  /* 0x000000c104d47211 */ /* 0x080fe400078208ff */
[----:B------:R-:W-:Y:S01]  /*2bb0*/  LEA R214, P0, R14, R193, 0x1 ;  /* 0x000000c10ed67211 */ /* 0x000fe200078008ff */
[----:B------:R-:W-:Y:S01]  /*2bc0*/  IMAD R6, R37, 0x2, R5 ;  /* 0x0000000225067824 */ /* 0x000fe200078e0205 */
[-C--:B------:R-:W-:Y:S02]  /*2bd0*/  LEA.HI.X.SX32 R217, R13, R29.reuse, 0x1, P2 ;  /* 0x0000001d0dd97211 */ /* 0x080fe400010f0eff */
[----:B------:R-:W-:Y:S02]  /*2be0*/  LEA.HI.X.SX32 R213, R4, R29, 0x1, P1 ;  /* 0x0000001d04d57211 */ /* 0x000fe400008f0eff */
[----:B------:R-:W-:Y:S02]  /*2bf0*/  LEA R8, R37, R6, 0x1 ;  /* 0x0000000625087211 */ /* 0x000fe400078e08ff */
[----:B------:R-:W-:-:S02]  /*2c00*/  LEA R210, P2, R5, R193, 0x1 ;  /* 0x000000c105d27211 */ /* 0x000fc400078408ff */
[----:B------:R-:W-:Y:S01]  /*2c10*/  LEA.HI.X.SX32 R215, R14, R29, 0x1, P0 ;  /* 0x0000001d0ed77211 */ /* 0x000fe200000f0eff */
[----:B------:R-:W-:Y:S01]  /*2c20*/  IMAD R9, R37, 0x2, R8 ;  /* 0x0000000225097824 */ /* 0x000fe200078e0208 */
[C---:B------:R-:W-:Y:S02]  /*2c30*/  LEA R208, P0, R6.reuse, R193, 0x1 ;  /* 0x000000c106d07211 */ /* 0x040fe400078008ff */
[----:B------:R-:W-:Y:S02]  /*2c40*/  LEA.HI.X.SX32 R211, R5, R29, 0x1, P2 ;  /* 0x0000001d05d37211 */ /* 0x000fe400010f0eff */
[C---:B------:R-:W-:Y:S02]  /*2c50*/  LEA R10, R37.reuse, R9, 0x1 ;  /* 0x00000009250a7211 */ /* 0x040fe400078e08ff */
[----:B------:R-:W-:Y:S02]  /*2c60*/  LEA.HI.X.SX32 R209, R6, R29, 0x1, P0 ;  /* 0x0000001d06d17211 */ /* 0x000fe400000f0eff */
[-C--:B------:R-:W-:Y:S01]  /*2c70*/  LEA R198, P0, R10, R193.reuse, 0x1 ;  /* 0x000000c10ac67211 */ /* 0x080fe200078008ff */
[----:B------:R-:W-:Y:S01]  /*2c80*/  IMAD R4, R37, 0x2, R10 ;  /* 0x0000000225047824 */ /* 0x000fe200078e020a */
[----:B------:R-:W-:-:S02]  /*2c90*/  LEA R202, P1, R8, R193, 0x1 ;  /* 0x000000c108ca7211 */ /* 0x000fc400078208ff */
[----:B------:R-:W-:Y:S02]  /*2ca0*/  LEA R200, P2, R9, R193, 0x1 ;  /* 0x000000c109c87211 */ /* 0x000fe400078408ff */
[----:B------:R-:W-:Y:S02]  /*2cb0*/  LEA R5, R37, R4, 0x1 ;  /* 0x0000000425057211 */ /* 0x000fe400078e08ff */
[-C--:B------:R-:W-:Y:S01]  /*2cc0*/  LEA.HI.X.SX32 R199, R10, R29.reuse, 0x1, P0 ;  /* 0x0000001d0ac77211 */ /* 0x080fe200000f0eff */
[----:B------:R-:W-:Y:S01]  /*2cd0*/  IMAD R10, R7, 0x90, RZ ;  /* 0x00000090070a7824 */ /* 0x000fe200078e02ff */
[-C--:B------:R-:W-:Y:S01]  /*2ce0*/  LEA.HI.X.SX32 R203, R8, R29.reuse, 0x1, P1 ;  /* 0x0000001d08cb7211 */ /* 0x080fe200008f0eff */
[----:B------:R-:W-:Y:S01]  /*2cf0*/  IMAD R6, R37, 0x2, R5 ;  /* 0x0000000225067824 */ /* 0x000fe200078e0205 */
[----:B------:R-:W-:Y:S02]  /*2d00*/  LEA.HI.X.SX32 R201, R9, R29, 0x1, P2 ;  /* 0x0000001d09c97211 */ /* 0x000fe400010f0eff */
[----:B------:R-:W-:-:S02]  /*2d10*/  LEA R196, P1, R4, R193, 0x1 ;  /* 0x000000c104c47211 */ /* 0x000fc400078208ff */
[CC--:B------:R-:W-:Y:S02]  /*2d20*/  LEA R194, P2, R5.reuse, R193.reuse, 0x1 ;  /* 0x000000c105c27211 */ /* 0x0c0fe400078408ff */
[----:B------:R-:W-:Y:S02]  /*2d30*/  LEA R192, P3, R6, R193, 0x1 ;  /* 0x000000c106c07211 */ /* 0x000fe400078608ff */
[----:B------:R-:W-:Y:S02]  /*2d40*/  LOP3.LUT R10, R10, 0x30, R28, 0x78, !PT ;  /* 0x000000300a0a7812 */ /* 0x000fe400078e781c */
[-C--:B------:R-:W-:Y:S02]  /*2d50*/  LEA.HI.X.SX32 R197, R4, R29.reuse, 0x1, P1 ;  /* 0x0000001d04c57211 */ /* 0x080fe400008f0eff */
[-C--:B------:R-:W-:Y:S01]  /*2d60*/  LEA.HI.X.SX32 R195, R5, R29.reuse, 0x1, P2 ;  /* 0x0000001d05c37211 */ /* 0x080fe200010f0eff */
[----:B------:R-:W-:Y:S01]  /*2d70*/  IMAD.MOV.U32 R5, RZ, RZ, RZ ;  /* 0x000000ffff057224 */ /* 0x000fe200078e00ff */
[----:B------:R-:W-:-:S02]  /*2d80*/  LEA.HI.X.SX32 R193, R6, R29, 0x1, P3 ;  /* 0x0000001d06c17211 */ /* 0x000fc400018f0eff */
[C---:B------:R-:W-:Y:S02]  /*2d90*/  IADD3 R7, R0.reuse, 0x48, RZ ;  /* 0x0000004800077810 */ /* 0x040fe40007ffe0ff */
[C---:B------:R-:W-:Y:S02]  /*2da0*/  IADD3 R4, R0.reuse, 0x40, RZ ;  /* 0x0000004000047810 */ /* 0x040fe40007ffe0ff */
[----:B------:R-:W-:Y:S02]  /*2db0*/  MOV R11, 0xff800000 ;  /* 0xff800000000b7802 */ /* 0x000fe40000000f00 */
[----:B------:R-:W-:Y:S02]  /*2dc0*/  MOV R6, RZ ;  /* 0x000000ff00067202 */ /* 0x000fe40000000f00 */
[----:B------:R-:W-:Y:S02]  /*2dd0*/  IADD3 R8, R0, 0x8, RZ ;  /* 0x0000000800087810 */ /* 0x000fe40007ffe0ff */
[----:B------:R-:W-:-:S02]  /*2de0*/  LOP3.LUT R7, R2, 0x20, RZ, 0x3c, !PT ;  /* 0x0000002002077812 */ /* 0x000fc400078e3cff */
[----:B------:R-:W-:Y:S02]  /*2df0*/  LOP3.LUT R4, R2, 0x40, RZ, 0x3c, !PT ;  /* 0x0000004002047812 */ /* 0x000fe400078e3cff */
[----:B------:R-:W-:Y:S02]  /*2e00*/  LOP3.LUT R237, R10, 0x40, RZ, 0x3c, !PT ;  /* 0x000000400aed7812 */ /* 0x000fe400078e3cff */
.L_x_2:
[----:B------:R-:W2:Y:S04]  /*2e10*/  LDL.64 R8, [R1+0x120] ;  /* 0x0001200001087983 */ /* 0x000ea80000100a00 */
[----:B------:R-:W3:Y:S04]  /*2e20*/  LDL.64 R26, [R1+0x100] ;  /* 0x00010000011a7983 */ /* 0x000ee80000100a00 */
[----:B------:R-:W4:Y:S04]  /*2e30*/  LDL.64 R42, [R1+0xf0] ;  /* 0x0000f000012a7983 */ /* 0x000f280000100a00 */
[----:B------:R-:W5:Y:S04]  /*2e40*/  LDL.64 R36, [R1+0xe0] ;  /* 0x0000e00001247983 */ /* 0x000f680000100a00 */
        /* <DEDUP_REMOVED lines=22> */
[----:B------:R-:W5:Y:S01]  /*2fb0*/  LDL.64 R58, [R1+0x68] ;  /* 0x00006800013a7983 */ /* 0x000f620000100a00 */
[----:B--2---:R-:W-:-:S04]  /*2fc0*/  IMAD.WIDE R8, R6, 0x2, R8 ;  /* 0x0000000206087825 */ /* 0x004fc800078e0208 */
[C---:B---3--:R-:W-:Y:S01]  /*2fd0*/  IMAD.WIDE R26, R6.reuse, 0x2, R26 ;  /* 0x00000002061a7825 */ /* 0x048fe200078e021a */
[----:B------:R4:W2:Y:S04]  /*2fe0*/  LDG.E.U16 R4, [R8.64] ;  /* 0x0000000608047981 */ /* 0x0008a8000c1e1500 */
[----:B------:R0:W3:Y:S01]  /*2ff0*/  LDG.E.U16 R7, [R26.64] ;  /* 0x000000061a077981 */ /* 0x0000e2000c1e1500 */
[----:B----4-:R-:W-:-:S03]  /*3000*/  IMAD.WIDE R8, R6, 0x2, R42 ;  /* 0x0000000206087825 */ /* 0x010fc600078e022a */
[----:B------:R-:W4:Y:S04]  /*3010*/  LDL.64 R42, [R1+0x98] ;  /* 0x00009800012a7983 */ /* 0x000f280000100a00 */
[----:B0-----:R0:W2:Y:S01]  /*3020*/  LDG.E.U16 R27, [R8.64] ;  /* 0x00000006081b7981 */ /* 0x0010a2000c1e1500 */
[----:B-----5:R-:W-:-:S04]  /*3030*/  IMAD.WIDE R24, R6, 0x2, R24 ;  /* 0x0000000206187825 */ /* 0x020fc800078e0218 */
[C---:B------:R-:W-:Y:S02]  /*3040*/  IMAD.WIDE R28, R6.reuse, 0x2, R28 ;  /* 0x00000002061c7825 */ /* 0x040fe400078e021c */
[----:B------:R1:W5:Y:S02]  /*3050*/  LDG.E.U16 R24, [R24.64] ;  /* 0x0000000618187981 */ /* 0x000364000c1e1500 */
[C---:B0-----:R-:W-:Y:S02]  /*3060*/  IMAD.WIDE R8, R6.reuse, 0x2, R36 ;  /* 0x0000000206087825 */ /* 0x041fe400078e0224 */
[----:B------:R-:W2:Y:S02]  /*3070*/  LDL.64 R36, [R1+0x40] ;  /* 0x0000400001247983 */ /* 0x000ea40000100a00 */
[C---:B------:R-:W-:Y:S02]  /*3080*/  IMAD.WIDE R14, R6.reuse, 0x2, R14 ;  /* 0x00000002060e7825 */ /* 0x040fe400078e020e */
[----:B------:R0:W2:Y:S02]  /*3090*/  LDG.E.U16 R8, [R8.64] ;  /* 0x0000000608087981 */ /* 0x0000a4000c1e1500 */
[----:B------:R-:W-:-:S02]  /*30a0*/  IMAD.WIDE R32, R6, 0x2, R32 ;  /* 0x0000000206207825 */ /* 0x000fc400078e0220 */
[----:B-1----:R1:W3:Y:S04]  /*30b0*/  LDG.E.U16 R25, [R28.64] ;  /* 0x000000061c197981 */ /* 0x0022e8000c1e1500 */
[----:B------:R0:W3:Y:S01]  /*30c0*/  LDG.E.U16 R14, [R14.64] ;  /* 0x000000060e0e7981 */ /* 0x0000e2000c1e1500 */
[----:B-1----:R-:W-:-:S03]  /*30d0*/  IMAD.WIDE R28, R6, 0x2, R48 ;  /* 0x00000002061c7825 */ /* 0x002fc600078e0230 */
[----:B------:R-:W3:Y:S04]  /*30e0*/  LDL.64 R48, [R1+0x30] ;  /* 0x0000300001307983 */ /* 0x000ee80000100a00 */
[----:B0-----:R0:W5:Y:S04]  /*30f0*/  LDG.E.U16 R15, [R32.64] ;  /* 0x00000006200f7981 */ /* 0x001168000c1e1500 */
[----:B------:R1:W5:Y:S01]  /*3100*/  LDG.E.U16 R9, [R28.64] ;  /* 0x000000061c097981 */ /* 0x000362000c1e1500 */
[----:B0-----:R-:W-:-:S03]  /*3110*/  IMAD.WIDE R32, R6, 0x2, R56 ;  /* 0x0000000206207825 */ /* 0x001fc600078e0238 */
[----:B------:R-:W5:Y:S01]  /*3120*/  LDL.64 R56, [R1+0x48] ;  /* 0x0000480001387983 */ /* 0x000f620000100a00 */
[----:B-1----:R-:W-:-:S03]  /*3130*/  IMAD.WIDE R28, R6, 0x2, R54 ;  /* 0x00000002061c7825 */ /* 0x002fc600078e0236 */
[----:B------:R-:W5:Y:S01]  /*3140*/  LDL.64 R54, [R1+0x28] ;  /* 0x0000280001367983 */ /* 0x000f620000100a00 */
[----:B------:R-:W-:-:S04]  /*3150*/  IMAD.WIDE R30, R6, 0x2, R30 ;  /* 0x00000002061e7825 */ /* 0x000fc800078e021e */
[C---:B------:R-:W-:Y:S01]  /*3160*/  IMAD.WIDE R12, R6.reuse, 0x2, R12 ;  /* 0x00000002060c7825 */ /* 0x040fe200078e020c */
[----:B------:R4:W5:Y:S03]  /*3170*/  LDG.E.U16 R26, [R30.64] ;  /* 0x000000061e1a7981 */ /* 0x000966000c1e1500 */
[C---:B------:R-:W-:Y:S02]  /*3180*/  IMAD.WIDE R34, R6.reuse, 0x2, R34 ;  /* 0x0000000206227825 */ /* 0x040fe400078e0222 */
[----:B------:R0:W5:Y:S02]  /*3190*/  LDG.E.U16 R13, [R12.64] ;  /* 0x000000060c0d7981 */ /* 0x000164000c1e1500 */
[----:B------:R-:W-:-:S04]  /*31a0*/  IMAD.WIDE R38, R6, 0x2, R38 ;  /* 0x0000000206267825 */ /* 0x000fc800078e0226 */
[C---:B------:R-:W-:Y:S02]  /*31b0*/  IMAD.WIDE R40, R6.reuse, 0x2, R40 ;  /* 0x0000000206287825 */ /* 0x040fe400078e0228 */
[----:B------:R1:W5:Y:S04]  /*31c0*/  LDG.E.U16 R38, [R38.64] ;  /* 0x0000000626267981 */ /* 0x000368000c1e1500 */
[----:B0-----:R0:W5:Y:S04]  /*31d0*/  LDG.E.U16 R12, [R34.64] ;  /* 0x00000006220c7981 */ /* 0x001168000c1e1500 */
[----:B------:R0:W5:Y:S04]  /*31e0*/  LDG.E.U16 R40, [R40.64] ;  /* 0x0000000628287981 */ /* 0x000168000c1e1500 */
[----:B-1----:R1:W5:Y:S01]  /*31f0*/  LDG.E.U16 R39, [R32.64] ;  /* 0x0000000620277981 */ /* 0x002362000c1e1500 */
[----:B0-----:R-:W-:-:S03]  /*3200*/  IMAD.WIDE R34, R6, 0x2, R44 ;  /* 0x0000000206227825 */ /* 0x001fc600078e022c */
[----:B------:R0:W5:Y:S01]  /*3210*/  LDG.E.U16 R41, [R28.64] ;  /* 0x000000061c297981 */ /* 0x000162000c1e1500 */
[----:B-1----:R-:W-:-:S03]  /*3220*/  IMAD.WIDE R32, R6, 0x2, R46 ;  /* 0x0000000206207825 */ /* 0x002fc600078e022e */
[----:B------:R1:W5:Y:S01]  /*3230*/  LDG.E.U16 R46, [R34.64] ;  /* 0x00000006222e7981 */ /* 0x000362000c1e1500 */
[----:B0-----:R-:W-:-:S03]  /*3240*/  IMAD.WIDE R28, R6, 0x2, R70 ;  /* 0x00000002061c7825 */ /* 0x001fc600078e0246 */
[----:B------:R0:W5:Y:S01]  /*3250*/  LDG.E.U16 R45, [R32.64] ;  /* 0x00000006202d7981 */ /* 0x000162000c1e1500 */
[----:B-1----:R-:W-:-:S04]  /*3260*/  IMAD.WIDE R34, R6, 0x2, R50 ;  /* 0x0000000206227825 */ /* 0x002fc800078e0232 */
[C---:B0-----:R-:W-:Y:S01]  /*3270*/  IMAD.WIDE R32, R6.reuse, 0x2, R52 ;  /* 0x0000000206207825 */ /* 0x041fe200078e0234 */
[----:B------:R5:W5:Y:S04]  /*3280*/  LDG.E.U16 R51, [R34.64] ;  /* 0x0000000622337981 */ /* 0x000b68000c1e1500 */
[----:B------:R0:W5:Y:S02]  /*3290*/  LDG.E.U16 R50, [R32.64] ;  /* 0x0000000620327981 */ /* 0x000164000c1e1500 */
[----:B0-----:R-:W-:-:S06]  /*32a0*/  IMAD.WIDE R32, R6, 0x2, R58 ;  /* 0x0000000206207825 */ /* 0x001fcc00078e023a */
[----:B------:R-:W5:Y:S01]  /*32b0*/  LDG.E.U16 R32, [R32.64] ;  /* 0x0000000620207981 */ /* 0x000f62000c1e1500 */
[----:B----4-:R-:W-:-:S03]  /*32c0*/  IMAD.WIDE R30, R6, 0x2, R42 ;  /* 0x00000002061e7825 */ /* 0x010fc600078e022a */
[----:B------:R0:W4:Y:S04]  /*32d0*/  LDG.E.U16 R43, [R28.64] ;  /* 0x000000061c2b7981 */ /* 0x000128000c1e1500 */
[----:B------:R1:W4:Y:S02]  /*32e0*/  LDG.E.U16 R42, [R30.64] ;  /* 0x000000061e2a7981 */ /* 0x000324000c1e1500 */
[----:B-1----:R-:W-:-:S04]  /*32f0*/  IMAD.WIDE R30, R6, 0x2, R68 ;  /* 0x00000002061e7825 */ /* 0x002fc800078e0244 */
[C---:B--2---:R-:W-:Y:S01]  /*3300*/  IMAD.WIDE R36, R6.reuse, 0x2, R36 ;  /* 0x0000000206247825 */ /* 0x044fe200078e0224 */
[----:B------:R1:W2:Y:S04]  /*3310*/  LDG.E.U16 R44, [R30.64] ;  /* 0x000000061e2c7981 */ /* 0x0002a8000c1e1500 */
[----:B------:R3:W4:Y:S01]  /*3320*/  LDG.E.U16 R47, [R36.64] ;  /* 0x00000006242f7981 */ /* 0x000722000c1e1500 */
[----:B0-----:R-:W-:-:S04]  /*3330*/  IMAD.WIDE R28, R6, 0x2, R66 ;  /* 0x00000002061c7825 */ /* 0x001fc800078e0242 */
[----:B-1----:R-:W-:-:S04]  /*3340*/  IMAD.WIDE R30, R6, 0x2, R64 ;  /* 0x00000002061e7825 */ /* 0x002fc800078e0240 */
[C---:B---3--:R-:W-:Y:S02]  /*3350*/  IMAD.WIDE R36, R6.reuse, 0x2, R48 ;  /* 0x0000000206247825 */ /* 0x048fe400078e0230 */
[----:B------:R0:W3:Y:S04]  /*3360*/  LDG.E.U16 R49, [R30.64] ;  /* 0x000000061e317981 */ /* 0x0000e8000c1e1500 */
[----:B------:R1:W3:Y:S04]  /*3370*/  LDG.E.U16 R48, [R28.64] ;  /* 0x000000061c307981 */ /* 0x0002e8000c1e1500 */
[----:B------:R5:W3:Y:S01]  /*3380*/  LDG.E.U16 R52, [R36.64] ;  /* 0x0000000624347981 */ /* 0x000ae2000c1e1500 */
[----:B0-----:R-:W-:-:S04]  /*3390*/  IMAD.WIDE R30, R6, 0x2, R60 ;  /* 0x00000002061e7825 */ /* 0x001fc800078e023c */
[C---:B-1----:R-:W-:Y:S02]  /*33a0*/  IMAD.WIDE R28, R6.reuse, 0x2, R62 ;  /* 0x00000002061c7825 */ /* 0x042fe400078e023e */
[----:B------:R-:W3:Y:S02]  /*33b0*/  LDG.E.U16 R30, [R30.64] ;  /* 0x000000061e1e7981 */ /* 0x000ee4000c1e1500 */
[C---:B-----5:R-:W-:Y:S02]  /*33c0*/  IMAD.WIDE R34, R6.reuse, 0x2, R56 ;  /* 0x0000000206227825 */ /* 0x060fe400078e0238 */
[----:B------:R-:W5:Y:S02]  /*33d0*/  LDG.E.U16 R28, [R28.64] ;  /* 0x000000061c1c7981 */ /* 0x000f64000c1e1500 */
[----:B------:R-:W-:Y:S02]  /*33e0*/  IMAD.WIDE R36, R6, 0x2, R54 ;  /* 0x0000000206247825 */ /* 0x000fe400078e0236 */
[----:B------:R-:W5:Y:S04]  /*33f0*/  LDG.E.U16 R34, [R34.64] ;  /* 0x0000000622227981 */ /* 0x000f68000c1e1500 */
[----:B------:R-:W5:Y:S04]  /*3400*/  LDG.E.U16 R36, [R36.64] ;  /* 0x0000000624247981 */ /* 0x000f68000c1e1500 */
[----:B------:R-:W-:Y:S01]  /*3410*/  BAR.SYNC.DEFER_BLOCKING 0x0 ;  /* 0x0000000000007b1d */ /* 0x000fe20000010000 */
[----:B------:R-:W-:-:S02]  /*3420*/  LOP3.LUT R54, R2, 0x20, RZ, 0x3c, !PT ;  /* 0x0000002002367812 */ /* 0x000fc400078e3cff */
[----:B------:R-:W-:-:S03]  /*3430*/  LOP3.LUT R53, R2, 0x40, RZ, 0x3c, !PT ;  /* 0x0000004002357812 */ /* 0x000fc600078e3cff */
[----:B------:R-:W-:Y:S04]  /*3440*/  STS.U16 [R2+0x4000], R4 ;  /* 0x0040000402007388 */ /* 0x000fe80000000400 */
[----:B------:R-:W-:Y:S04]  /*3450*/  STS.U16 [R2+0x4400], R7 ;  /* 0x0044000702007388 */ /* 0x000fe80000000400 */
[----:B------:R-:W-:Y:S04]  /*3460*/  STS.U16 [R2+0x4800], R8 ;  /* 0x0048000802007388 */ /* 0x000fe80000000400 */
[----:B------:R-:W-:Y:S04]  /*3470*/  STS.U16 [R2+0x4c00], R38 ;  /* 0x004c002602007388 */ /* 0x000fe80000000400 */
[----:B------:R-:W-:Y:S04]  /*3480*/  STS.U16 [R2+0x5000], R41 ;  /* 0x0050002902007388 */ /* 0x000fe80000000400 */
[----:B------:R-:W-:Y:S04]  /*3490*/  STS.U16 [R2+0x5800], R46 ;  /* 0x0058002e02007388 */ /* 0x000fe80000000400 */
[----:B--2---:R-:W-:Y:S04]  /*34a0*/  STS.U16 [R2+0x5400], R44 ;  /* 0x0054002c02007388 */ /* 0x004fe80000000400 */
[----:B----4-:R-:W-:Y:S04]  /*34b0*/  STS.U16 [R2+0x5c00], R47 ;  /* 0x005c002f02007388 */ /* 0x010fe80000000400 */
[----:B------:R-:W-:Y:S04]  /*34c0*/  STS.U16 [R54+0x4100], R24 ;  /* 0x0041001836007388 */ /* 0x000fe80000000400 */
[----:B------:R-:W-:Y:S04]  /*34d0*/  STS.U16 [R54+0x4500], R14 ;  /* 0x0045000e36007388 */ /* 0x000fe80000000400 */
[----:B------:R-:W-:Y:S04]  /*34e0*/  STS.U16 [R54+0x4900], R15 ;  /* 0x0049000f36007388 */ /* 0x000fe80000000400 */
[----:B------:R-:W-:Y:S04]  /*34f0*/  STS.U16 [R54+0x4d00], R39 ;  /* 0x004d002736007388 */ /* 0x000fe80000000400 */
[----:B------:R-:W-:Y:S04]  /*3500*/  STS.U16 [R54+0x5100], R42 ;  /* 0x0051002a36007388 */ /* 0x000fe80000000400 */
[----:B------:R-:W-:Y:S04]  /*3510*/  STS.U16 [R54+0x5500], R45 ;  /* 0x0055002d36007388 */ /* 0x000fe80000000400 */
[----:B---3--:R-:W-:Y:S04]  /*3520*/  STS.U16 [R54+0x5900], R49 ;  /* 0x0059003136007388 */ /* 0x008fe80000000400 */
[----:B------:R-:W-:Y:S04]  /*3530*/  STS.U16 [R54+0x5d00], R51 ;  /* 0x005d003336007388 */ /* 0x000fe80000000400 */
        /* <DEDUP_REMOVED lines=11> */
[----:B-----5:R-:W-:Y:S04]  /*35f0*/  STS.U16 [R252+0x4f00], R28 ;  /* 0x004f001cfc007388 */ /* 0x020fe80000000400 */
[----:B------:R-:W-:Y:S04]  /*3600*/  STS.U16 [R252+0x5300], R30 ;  /* 0x0053001efc007388 */ /* 0x000fe80000000400 */
[----:B------:R-:W-:Y:S04]  /*3610*/  STS.U16 [R252+0x5700], R32 ;  /* 0x00570020fc007388 */ /* 0x000fe80000000400 */
[----:B------:R-:W-:Y:S04]  /*3620*/  STS.U16 [R252+0x5b00], R34 ;  /* 0x005b0022fc007388 */ /* 0x000fe80000000400 */
[----:B------:R-:W-:Y:S04]  /*3630*/  STS.U16 [R252+0x5f00], R36 ;  /* 0x005f0024fc007388 */ /* 0x000fe80000000400 */
[----:B------:R-:W-:Y:S06]  /*3640*/  BAR.SYNC.DEFER_BLOCKING 0x0 ;  /* 0x0000000000007b1d */ /* 0x000fec0000010000 */
[----:B------:R-:W-:Y:S04]  /*3650*/  LDSM.16.MT88.4 R180, [R3] ;  /* 0x0000000003b4783b */ /* 0x000fe80000004200 */
[----:B------:R-:W0:Y:S04]  /*3660*/  LDSM.16.M88.4 R144, [R10+0x4000] ;  /* 0x004000000a90783b */ /* 0x000e280000000200 */
[----:B------:R-:W1:Y:S04]  /*3670*/  LDSM.16.M88.4 R176, [R10+0x4400] ;  /* 0x004400000ab0783b */ /* 0x000e680000000200 */
[----:B------:R-:W2:Y:S04]  /*3680*/  LDSM.16.M88.4 R172, [R10+0x4800] ;  /* 0x004800000aac783b */ /* 0x000ea80000000200 */
[----:B------:R-:W3:Y:S04]  /*3690*/  LDSM.16.M88.4 R60, [R10+0x4c00] ;  /* 0x004c00000a3c783b */ /* 0x000ee80000000200 */
[----:B------:R-:W4:Y:S04]  /*36a0*/  LDSM.16.M88.4 R168, [R10+0x5000] ;  /* 0x005000000aa8783b */ /* 0x000f280000000200 */
[----:B------:R-:W5:Y:S04]  /*36b0*/  LDSM.16.M88.4 R48, [R10+0x5400] ;  /* 0x005400000a30783b */ /* 0x000f680000000200 */
[----:B------:R-:W3:Y:S04]  /*36c0*/  LDSM.16.M88.4 R156, [R10+0x5800] ;  /* 0x005800000a9c783b */ /* 0x000ee80000000200 */
[----:B------:R-:W4:Y:S04]  /*36d0*/  LDSM.16.MT88.4 R40, [R3+0x80] ;  /* 0x000080000328783b */ /* 0x000f280000004200 */
[----:B------:R-:W4:Y:S04]  /*36e0*/  LDSM.16.M88.4 R28, [R10+0x5c00] ;  /* 0x005c00000a1c783b */ /* 0x000f280000000200 */
[----:B------:R-:W5:Y:S04]  /*36f0*/  LDSM.16.MT88.4 R56, [R3+0x1000] ;  /* 0x001000000338783b */ /* 0x000f680000004200 */
[----:B------:R-:W5:Y:S01]  /*3700*/  LDSM.16.MT88.4 R36, [R3+0x1080] ;  /* 0x001080000324783b */ /* 0x000f620000004200 */
[C---:B0-----:R-:W-:Y:S03]  /*3710*/  HMMA.16816.F32.BF16 R64, R180.reuse, R144, RZ ;  /* 0x00000090b440723c */ /* 0x041fe600000418ff */
[----:B------:R-:W-:Y:S05]  /*3720*/  LDSM.16.MT88.4 R204, [R3+0x2080] ;  /* 0x0020800003cc783b */ /* 0x000fea0000004200 */
[C---:B-1----:R-:W-:Y:S08]  /*3730*/  HMMA.16816.F32.BF16 R12, R180.reuse, R176, RZ ;  /* 0x000000b0b40c723c */ /* 0x042ff000000418ff */
[C---:B--2---:R-:W-:Y:S08]  /*3740*/  HMMA.16816.F32.BF16 R24, R180.reuse, R172, RZ ;  /* 0x000000acb418723c */ /* 0x044ff000000418ff */
[C---:B---3--:R-:W-:Y:S08]  /*3750*/  HMMA.16816.F32.BF16 R32, R180.reuse, R60, RZ ;  /* 0x0000003cb420723c */ /* 0x048ff000000418ff */
[C---:B----4-:R-:W-:Y:S08]  /*3760*/  HMMA.16816.F32.BF16 R148, R180.reuse, R168, RZ ;  /* 0x000000a8b494723c */ /* 0x050ff000000418ff */
[C---:B-----5:R-:W-:Y:S08]  /*3770*/  HMMA.16816.F32.BF16 R72, R180.reuse, R48, RZ ;  /* 0x00000030b448723c */ /* 0x060ff000000418ff */
[----:B------:R-:W-:Y:S08]  /*3780*/  HMMA.16816.F32.BF16 R68, R180, R156, RZ ;  /* 0x0000009cb444723c */ /* 0x000ff000000418ff */
[C---:B------:R-:W-:Y:S08]  /*3790*/  HMMA.16816.F32.BF16 R164, R40.reuse, R144, RZ ;  /* 0x0000009028a4723c */ /* 0x040ff000000418ff */
[C---:B------:R-:W-:Y:S08]  /*37a0*/  HMMA.16816.F32.BF16 R152, R40.reuse, R176, RZ ;  /* 0x000000b02898723c */ /* 0x040ff000000418ff */
[C---:B------:R-:W-:Y:S08]  /*37b0*/  HMMA.16816.F32.BF16 R108, R40.reuse, R172, RZ ;  /* 0x000000ac286c723c */ /* 0x040ff000000418ff */
[C---:B------:R-:W-:Y:S08]  /*37c0*/  HMMA.16816.F32.BF16 R140, R40.reuse, R60, RZ ;  /* 0x0000003c288c723c */ /* 0x040ff000000418ff */
[C---:B------:R-:W-:Y:S08]  /*37d0*/  HMMA.16816.F32.BF16 R52, R40.reuse, R168, RZ ;  /* 0x000000a82834723c */ /* 0x040ff000000418ff */
[C---:B------:R-:W-:Y:S08]  /*37e0*/  HMMA.16816.F32.BF16 R160, R40.reuse, R48, RZ ;  /* 0x0000003028a0723c */ /* 0x040ff000000418ff */
[----:B------:R-:W-:Y:S08]  /*37f0*/  HMMA.16816.F32.BF16 R44, R40, R156, RZ ;  /* 0x0000009c282c723c */ /* 0x000ff000000418ff */
[-C--:B------:R-:W-:Y:S08]  /*3800*/  HMMA.16816.F32.BF16 R180, R180, R28.reuse, RZ ;  /* 0x0000001cb4b4723c */ /* 0x080ff000000418ff */
[----:B------:R-:W-:Y:S08]  /*3810*/  HMMA.16816.F32.BF16 R40, R40, R28, RZ ;  /* 0x0000001c2828723c */ /* 0x000ff000000418ff */
[C---:B------:R-:W-:Y:S08]  /*3820*/  HMMA.16816.F32.BF16 R64, R56.reuse, R146, R64 ;  /* 0x000000923840723c */ /* 0x040ff00000041840 */
[C---:B------:R-:W-:Y:S08]  /*3830*/  HMMA.16816.F32.BF16 R12, R56.reuse, R178, R12 ;  /* 0x000000b2380c723c */ /* 0x040ff0000004180c */
[C---:B------:R-:W-:Y:S08]  /*3840*/  HMMA.16816.F32.BF16 R24, R56.reuse, R174, R24 ;  /* 0x000000ae3818723c */ /* 0x040ff00000041818 */
[C---:B------:R-:W-:Y:S08]  /*3850*/  HMMA.16816.F32.BF16 R32, R56.reuse, R62, R32 ;  /* 0x0000003e3820723c */ /* 0x040ff00000041820 */
[C---:B------:R-:W-:Y:S08]  /*3860*/  HMMA.16816.F32.BF16 R148, R56.reuse, R170, R148 ;  /* 0x000000aa3894723c */ /* 0x040ff00000041894 */
[C---:B------:R-:W-:Y:S08]  /*3870*/  HMMA.16816.F32.BF16 R72, R56.reuse, R50, R72 ;  /* 0x000000323848723c */ /* 0x040ff00000041848 */
[C---:B------:R-:W-:Y:S08]  /*3880*/  HMMA.16816.F32.BF16 R68, R56.reuse, R158, R68 ;  /* 0x0000009e3844723c */ /* 0x040ff00000041844 */
[----:B------:R-:W-:Y:S01]  /*3890*/  HMMA.16816.F32.BF16 R56, R56, R30, R180 ;  /* 0x0000001e3838723c */ /* 0x000fe200000418b4 */
[----:B------:R-:W-:Y:S07]  /*38a0*/  LDSM.16.MT88.4 R180, [R3+0x3000] ;  /* 0x0030000003b4783b */ /* 0x000fee0000004200 */
[C---:B------:R-:W-:Y:S01]  /*38b0*/  HMMA.16816.F32.BF16 R144, R36.reuse, R146, R164 ;  /* 0x000000922490723c */ /* 0x040fe200000418a4 */
[----:B------:R-:W-:Y:S07]  /*38c0*/  LDSM.16.M88.4 R164, [R237+0x4800] ;  /* 0x00480000eda4783b */ /* 0x000fee0000000200 */
[C---:B------:R-:W-:Y:S01]  /*38d0*/  HMMA.16816.F32.BF16 R176, R36.reuse, R178, R152 ;  /* 0x000000b224b0723c */ /* 0x040fe20000041898 */
[----:B------:R-:W0:Y:S07]  /*38e0*/  LDSM.16.MT88.4 R152, [R3+0x2000] ;  /* 0x002000000398783b */ /* 0x000e2e0000004200 */
[C---:B------:R-:W-:Y:S01]  /*38f0*/  HMMA.16816.F32.BF16 R172, R36.reuse, R174, R108 ;  /* 0x000000ae24ac723c */ /* 0x040fe2000004186c */
[----:B------:R-:W-:Y:S07]  /*3900*/  LDSM.16.M88.4 R108, [R237+0x5000] ;  /* 0x00500000ed6c783b */ /* 0x000fee0000000200 */
[C---:B------:R-:W-:Y:S01]  /*3910*/  HMMA.16816.F32.BF16 R140, R36.reuse, R62, R140 ;  /* 0x0000003e248c723c */ /* 0x040fe2000004188c */
[----:B------:R-:W1:Y:S07]  /*3920*/  LDSM.16.M88.4 R60, [R237+0x4000] ;  /* 0x00400000ed3c783b */ /* 0x000e6e0000000200 */
[C---:B------:R-:W-:Y:S01]  /*3930*/  HMMA.16816.F32.BF16 R168, R36.reuse, R170, R52 ;  /* 0x000000aa24a8723c */ /* 0x040fe20000041834 */
[----:B------:R-:W2:Y:S07]  /*3940*/  LDSM.16.M88.4 R52, [R237+0x4400] ;  /* 0x00440000ed34783b */ /* 0x000eae0000000200 */
[C---:B------:R-:W-:Y:S01]  /*3950*/  HMMA.16816.F32.BF16 R160, R36.reuse, R50, R160 ;  /* 0x0000003224a0723c */ /* 0x040fe200000418a0 */
[----:B------:R-:W-:Y:S07]  /*3960*/  LDSM.16.M88.4 R48, [R237+0x5800] ;  /* 0x00580000ed30783b */ /* 0x000fee0000000200 */
[C---:B------:R-:W-:Y:S01]  /*3970*/  HMMA.16816.F32.BF16 R156, R36.reuse, R158, R44 ;  /* 0x0000009e249c723c */ /* 0x040fe2000004182c */
[----:B------:R-:W3:Y:S07]  /*3980*/  LDSM.16.M88.4 R44, [R237+0x5400] ;  /* 0x00540000ed2c783b */ /* 0x000eee0000000200 */
[----:B------:R-:W-:Y:S01]  /*3990*/  HMMA.16816.F32.BF16 R40, R36, R30, R40 ;  /* 0x0000001e2428723c */ /* 0x000fe20000041828 */
[----:B------:R-:W4:Y:S04]  /*39a0*/  LDSM.16.M88.4 R28, [R237+0x4c00] ;  /* 0x004c0000ed1c783b */ /* 0x000f280000000200 */
[----:B------:R-:W5:Y:S03]  /*39b0*/  LDSM.16.M88.4 R36, [R237+0x5c00] ;  /* 0x005c0000ed24783b */ /* 0x000f660000000200 */
[C---:B0-----:R-:W-:Y:S08]  /*39c0*/  HMMA.16816.F32.BF16 R24, R152.reuse, R164, R24 ;  /* 0x000000a49818723c */ /* 0x041ff00000041818 */
[C---:B-1----:R-:W-:Y:S08]  /*39d0*/  HMMA.16816.F32.BF16 R64, R152.reuse, R60, R64 ;  /* 0x0000003c9840723c */ /* 0x042ff00000041840 */
[C---:B--2---:R-:W-:Y:S08]  /*39e0*/  HMMA.16816.F32.BF16 R12, R152.reuse, R52, R12 ;  /* 0x00000034980c723c */ /* 0x044ff0000004180c */
[C---:B------:R-:W-:Y:S08]  /*39f0*/  HMMA.16816.F32.BF16 R148, R152.reuse, R108, R148 ;  /* 0x0000006c9894723c */ /* 0x040ff00000041894 */
[C---:B---3--:R-:W-:Y:S08]  /*3a00*/  HMMA.16816.F32.BF16 R72, R152.reuse, R44, R72 ;  /* 0x0000002c9848723c */ /* 0x048ff00000041848 */
[C---:B----4-:R-:W-:Y:S08]  /*3a10*/  HMMA.16816.F32.BF16 R32, R152.reuse, R28, R32 ;  /* 0x0000001c9820723c */ /* 0x050ff00000041820 */
[C---:B------:R-:W-:Y:S08]  /*3a20*/  HMMA.16816.F32.BF16 R68, R152.reuse, R48, R68 ;  /* 0x000000309844723c */ /* 0x040ff00000041844 */
[----:B-----5:R-:W-:Y:S01]  /*3a30*/  HMMA.16816.F32.BF16 R56, R152, R36, R56 ;  /* 0x000000249838723c */ /* 0x020fe20000041838 */
[----:B------:R-:W0:Y:S07]  /*3a40*/  LDSM.16.MT88.4 R152, [R3+0x3080] ;  /* 0x003080000398783b */ /* 0x000e2e0000004200 */
[----:B------:R-:W-:Y:S01]  /*3a50*/  HMMA.16816.F32.BF16 R156, R204, R48, R156 ;  /* 0x00000030cc9c723c */ /* 0x000fe2000004189c */
[----:B------:R-:W2:Y:S07]  /*3a60*/  LDL.64 R48, [R1] ;  /* 0x0000000001307983 */ /* 0x000eae0000100a00 */
        /* <DEDUP_REMOVED lines=8> */
[----:B------:R-:W3:Y:S04]  /*3af0*/  LDL.64 R182, [R1+0x20] ;  /* 0x0000200001b67983 */ /* 0x000ee80000100a00 */
[----:B------:R-:W4:Y:S03]  /*3b00*/  LDL.64 R180, [R1+0x18] ;  /* 0x0000180001b47983 */ /* 0x000f260000100a00 */
[----:B------:R-:W-:Y:S11]  /*3b10*/  HMMA.16816.F32.BF16 R168, R204, R108, R168 ;  /* 0x0000006ccca8723c */ /* 0x000ff600000418a8 */
[----:B------:R-:W-:Y:S11]  /*3b20*/  @!UPT UIADD3 URZ, URZ, URZ, URZ ;  /* 0x0000003f3f3ff290 */ /* 0x000ff6000fffe03f */
[----:B------:R-:W-:Y:S02]  /*3b30*/  @!UPT UIADD3 URZ, URZ, URZ, URZ ;  /* 0x0000003f3f3ff290 */ /* 0x000fe4000fffe03f */
[----:B0-----:R-:W-:Y:S01]  /*3b40*/  HMMA.16816.F32.BF16 R108, R152, R110, R168 ;  /* 0x0000006e986c723c */ /* 0x001fe200000418a8 */
[----:B------:R-:W5:Y:S04]  /*3b50*/  LDL.64 R170, [R1+0x10] ;  /* 0x0000100001aa7983 */ /* 0x000f680000100a00 */
[----:B------:R-:W5:Y:S03]  /*3b60*/  LDL.64 R168, [R1+0x8] ;  /* 0x0000080001a87983 */ /* 0x000f660000100a00 */
[C---:B------:R-:W-:Y:S01]  /*3b70*/  HMMA.16816.F32.BF16 R176, R204.reuse, R52, R176 ;  /* 0x00000034ccb0723c */ /* 0x040fe200000418b0 */
[----:B------:R-:W0:Y:S07]  /*3b80*/  S2R R100, SR_TID.X ;  /* 0x0000000000647919 */ /* 0x000e2e0000002100 */
[----:B------:R-:W-:Y:S11]  /*3b90*/  HMMA.16816.F32.BF16 R172, R204, R164, R172 ;  /* 0x000000a4ccac723c */ /* 0x000ff600000418ac */
[----:B------:R-:W-:Y:S05]  /*3ba0*/  @!UPT UIADD3 URZ, URZ, URZ, URZ ;  /* 0x0000003f3f3ff290 */ /* 0x000fea000fffe03f */
[----:B------:R-:W-:Y:S01]  /*3bb0*/  HMMA.16816.F32.BF16 R52, R152, R54, R176 ;  /* 0x000000369834723c */ /* 0x000fe200000418b0 */
[----:B0-----:R-:W-:-:S04]  /*3bc0*/  LOP3.LUT R4, R100, 0x3, RZ, 0xc0, !PT ;  /* 0x0000000364047812 */ /* 0x001fc800078ec0ff */
[----:B------:R-:W-:-:S03]  /*3bd0*/  LEA R4, P0, R4, UR4, 0x1 ;  /* 0x0000000404047c11 */ /* 0x000fc6000f8008ff */
[----:B------:R-:W-:Y:S01]  /*3be0*/  HMMA.16816.F32.BF16 R164, R152, R166, R172 ;  /* 0x000000a698a4723c */ /* 0x000fe200000418ac */
[----:B------:R-:W-:Y:S02]  /*3bf0*/  IADD3 R7, P3, R4, 0x9, RZ ;  /* 0x0000000904077810 */ /* 0x000fe40007f7e0ff */
[----:B------:R-:W-:-:S04]  /*3c00*/  IADD3 R177, R0, 0x8, RZ ;  /* 0x0000000800b17810 */ /* 0x000fc80007ffe0ff */
[----:B------:R-:W-:Y:S01]  /*3c10*/  IADD3.X R173, RZ, UR5, RZ, P0, !PT ;  /* 0x00000005ffad7c10 */ /* 0x000fe200087fe4ff */
[----:B------:R-:W-:Y:S01]  /*3c20*/  HMMA.16816.F32.BF16 R144, R204, R60, R144 ;  /* 0x0000003ccc90723c */ /* 0x000fe20000041890 */
[C---:B------:R-:W-:Y:S02]  /*3c30*/  IADD3 R178, R0.reuse, 0x40, RZ ;  /* 0x0000004000b27810 */ /* 0x040fe40007ffe0ff */
[----:B------:R-:W-:-:S05]  /*3c40*/  IADD3 R179, R0, 0x48, RZ ;  /* 0x0000004800b37810 */ /* 0x000fca0007ffe0ff */
[----:B------:R-:W-:Y:S01]  /*3c50*/  HMMA.16816.F32.BF16 R140, R204, R28, R140 ;  /* 0x0000001ccc8c723c */ /* 0x000fe2000004188c */
[C---:B------:R-:W-:Y:S02]  /*3c60*/  ISETP.GT.U32.AND P0, PT, R7.reuse, R0, PT ;  /* 0x000000000700720c */ /* 0x040fe40003f04070 */
[----:B------:R-:W-:-:S05]  /*3c70*/  ISETP.GT.U32.AND P1, PT, R7, R177, PT ;  /* 0x000000b10700720c */ /* 0x000fca0003f24070 */
[----:B------:R-:W-:Y:S01]  /*3c80*/  HMMA.16816.F32.BF16 R160, R204, R44, R160 ;  /* 0x0000002ccca0723c */ /* 0x000fe200000418a0 */
[----:B------:R-:W-:Y:S01]  /*3c90*/  IMAD.X R28, RZ, RZ, R173, P3 ;  /* 0x000000ffff1c7224 */ /* 0x000fe200018e06ad */
[----:B------:R-:W-:Y:S01]  /*3ca0*/  ISETP.GT.U32.AND P5, PT, R7, R178, PT ;  /* 0x000000b20700720c */ /* 0x000fe20003fa4070 */
[----:B------:R-:W-:Y:S01]  /*3cb0*/  FMUL R8, R13, c[0x0][0x188] ;  /* 0x000062000d087a20 */ /* 0x000fe20000400000 */
[----:B------:R-:W-:Y:S01]  /*3cc0*/  ISETP.GT.U32.AND P4, PT, R7, R179, PT ;  /* 0x000000b30700720c */ /* 0x000fe20003f84070 */
[----:B------:R-:W-:Y:S01]  /*3cd0*/  FMUL R7, R15, c[0x0][0x188] ;  /* 0x000062000f077a20 */ /* 0x000fe20000400000 */
[C---:B------:R-:W-:Y:S01]  /*3ce0*/  ISETP.GT.U32.AND.EX P0, PT, R28.reuse, RZ, PT, P0 ;  /* 0x000000ff1c00720c */ /* 0x040fe20003f04100 */
[----:B------:R-:W-:Y:S01]  /*3cf0*/  FMUL R9, R53, c[0x0][0x188] ;  /* 0x0000620035097a20 */ /* 0x000fe20000400000 */
[----:B------:R-:W-:Y:S02]  /*3d00*/  ISETP.GT.U32.AND.EX P1, PT, R28, RZ, PT, P1 ;  /* 0x000000ff1c00720c */ /* 0x000fe40003f24110 */
[----:B------:R-:W-:-:S02]  /*3d10*/  IADD3 R29, P2, R4, 0x10, RZ ;  /* 0x00000010041d7810 */ /* 0x000fc40007f5e0ff */
[----:B------:R-:W-:Y:S02]  /*3d20*/  ISETP.GT.U32.AND.EX P5, PT, R28, RZ, PT, P5 ;  /* 0x000000ff1c00720c */ /* 0x000fe40003fa4150 */
[----:B------:R-:W-:Y:S02]  /*3d30*/  FSEL R8, R8, -INF , !P0 ;  /* 0xff80000008087808 */ /* 0x000fe40004000000 */
[----:B------:R-:W-:Y:S01]  /*3d40*/  FSEL R7, R7, -INF , !P1 ;  /* 0xff80000007077808 */ /* 0x000fe20004800000 */
[----:B------:R-:W-:Y:S01]  /*3d50*/  FMUL R55, R55, c[0x0][0x188] ;  /* 0x0000620037377a20 */ /* 0x000fe20000400000 */
[C---:B------:R-:W-:Y:S02]  /*3d60*/  ISETP.GT.U32.AND P6, PT, R29.reuse, R0, PT ;  /* 0x000000001d00720c */ /* 0x040fe40003fc4070 */
[C---:B------:R-:W-:Y:S02]  /*3d70*/  ISETP.GT.U32.AND P3, PT, R29.reuse, R177, PT ;  /* 0x000000b11d00720c */ /* 0x040fe40003f64070 */
[----:B------:R-:W-:-:S02]  /*3d80*/  ISETP.GT.U32.AND P0, PT, R29, R178, PT ;  /* 0x000000b21d00720c */ /* 0x000fc40003f04070 */
[----:B------:R-:W-:Y:S02]  /*3d90*/  ISETP.GT.U32.AND P1, PT, R29, R179, PT ;  /* 0x000000b31d00720c */ /* 0x000fe40003f24070 */
[----:B------:R-:W-:Y:S02]  /*3da0*/  FSEL R9, R9, -INF , !P5 ;  /* 0xff80000009097808 */ /* 0x000fe40006800000 */
[----:B------:R-:W-:Y:S02]  /*3db0*/  IADD3 R13, P5, R4, 0x11, RZ ;  /* 0x00000011040d7810 */ /* 0x000fe40007fbe0ff */
[----:B------:R-:W-:Y:S02]  /*3dc0*/  IADD3.X R29, RZ, R173, RZ, P2, !PT ;  /* 0x000000adff1d7210 */ /* 0x000fe400017fe4ff */
[----:B------:R-:W-:Y:S01]  /*3dd0*/  ISETP.GT.U32.AND.EX P4, PT, R28, RZ, PT, P4 ;  /* 0x000000ff1c00720c */ /* 0x000fe20003f84140 */
[----:B------:R-:W-:Y:S01]  /*3de0*/  FMUL R26, R26, c[0x0][0x188] ;  /* 0x000062001a1a7a20 */ /* 0x000fe20000400000 */
[C---:B------:R-:W-:Y:S01]  /*3df0*/  ISETP.GT.U32.AND.EX P3, PT, R29.reuse, RZ, PT, P3 ;  /* 0x000000ff1d00720c */ /* 0x040fe20003f64130 */
[----:B------:R-:W-:Y:S01]  /*3e00*/  FMUL R15, R24, c[0x0][0x188] ;  /* 0x00006200180f7a20 */ /* 0x000fe20000400000 */
[----:B------:R-:W-:Y:S01]  /*3e10*/  ISETP.GT.U32.AND.EX P6, PT, R29, RZ, PT, P6 ;  /* 0x000000ff1d00720c */ /* 0x000fe20003fc4160 */
[----:B------:R-:W-:Y:S01]  /*3e20*/  FMUL R164, R164, c[0x0][0x188] ;  /* 0x00006200a4a47a20 */ /* 0x000fe20000400000 */
[----:B------:R-:W-:Y:S01]  /*3e30*/  FSEL R100, R55, -INF , !P4 ;  /* 0xff80000037647808 */ /* 0x000fe20006000000 */
[----:B------:R-:W-:Y:S01]  /*3e40*/  IMAD.X R24, RZ, RZ, R173, P5 ;  /* 0x000000ffff187224 */ /* 0x000fe200028e06ad */
[C---:B------:R-:W-:Y:S01]  /*3e50*/  ISETP.GT.U32.AND P2, PT, R13.reuse, R0, PT ;  /* 0x000000000d00720c */ /* 0x040fe20003f44070 */
[----:B------:R-:W-:Y:S01]  /*3e60*/  HMMA.16816.F32.BF16 R60, R152, R62, R144 ;  /* 0x0000003e983c723c */ /* 0x000fe20000041890 */
[----:B------:R-:W-:-:S02]  /*3e70*/  ISETP.GT.U32.AND P4, PT, R13, R177, PT ;  /* 0x000000b10d00720c */ /* 0x000fc40003f84070 */
[----:B------:R-:W-:Y:S01]  /*3e80*/  ISETP.GT.U32.AND.EX P0, PT, R29, RZ, PT, P0 ;  /* 0x000000ff1d00720c */ /* 0x000fe20003f04100 */
[----:B------:R-:W-:Y:S01]  /*3e90*/  FMUL R25, R25, c[0x0][0x188] ;  /* 0x0000620019197a20 */ /* 0x000fe20000400000 */
[----:B------:R-:W-:Y:S02]  /*3ea0*/  ISETP.GT.U32.AND.EX P1, PT, R29, RZ, PT, P1 ;  /* 0x000000ff1d00720c */ /* 0x000fe40003f24110 */
[----:B------:R-:W-:Y:S01]  /*3eb0*/  FSEL R145, R26, -INF , !P3 ;  /* 0xff8000001a917808 */ /* 0x000fe20005800000 */
[----:B------:R-:W-:Y:S01]  /*3ec0*/  HMMA.16816.F32.BF16 R40, R204, R36, R40 ;  /* 0x00000024cc28723c */ /* 0x000fe20000041828 */
[----:B------:R-:W-:Y:S01]  /*3ed0*/  FSEL R15, R15, -INF , !P6 ;  /* 0xff8000000f0f7808 */ /* 0x000fe20007000000 */
[----:B------:R-:W-:Y:S01]  /*3ee0*/  FMUL R26, R27, c[0x0][0x188] ;  /* 0x000062001b1a7a20 */ /* 0x000fe20000400000 */
[C---:B------:R-:W-:Y:S02]  /*3ef0*/  ISETP.GT.U32.AND P6, PT, R13.reuse, R178, PT ;  /* 0x000000b20d00720c */ /* 0x040fe40003fc4070 */
[----:B------:R-:W-:-:S02]  /*3f00*/  ISETP.GT.U32.AND P3, PT, R13, R179, PT ;  /* 0x000000b30d00720c */ /* 0x000fc40003f64070 */
[----:B------:R-:W-:Y:S01]  /*3f10*/  FMUL R37, R166, c[0x0][0x188] ;  /* 0x00006200a6257a20 */ /* 0x000fe20000400000 */
[----:B------:R-:W-:Y:S01]  /*3f20*/  HMMA.16816.F32.BF16 R28, R152, R30, R140 ;  /* 0x0000001e981c723c */ /* 0x000fe2000004188c */
[C---:B------:R-:W-:Y:S02]  /*3f30*/  ISETP.GT.U32.AND.EX P2, PT, R24.reuse, RZ, PT, P2 ;  /* 0x000000ff1800720c */ /* 0x040fe40003f44120 */
[----:B------:R-:W-:-:S04]  /*3f40*/  ISETP.GT.U32.AND.EX P4, PT, R24, RZ, PT, P4 ;  /* 0x000000ff1800720c */ /* 0x000fc80003f84140 */
[----:B------:R-:W-:Y:S01]  /*3f50*/  FSEL R141, R164, -INF , !P0 ;  /* 0xff800000a48d7808 */ /* 0x000fe20004000000 */
[----:B------:R-:W-:Y:S01]  /*3f60*/  HMMA.16816.F32.BF16 R44, R152, R46, R160 ;  /* 0x0000002e982c723c */ /* 0x000fe200000418a0 */
[----:B------:R-:W-:Y:S02]  /*3f70*/  IADD3 R13, P0, R4, 0x18, RZ ;  /* 0x00000018040d7810 */ /* 0x000fe40007f1e0ff */
[----:B------:R-:W-:Y:S02]  /*3f80*/  FSEL R37, R37, -INF , !P1 ;  /* 0xff80000025257808 */ /* 0x000fe40004800000 */
[----:B------:R-:W-:Y:S02]  /*3f90*/  FSEL R25, R25, -INF , !P2 ;  /* 0xff80000019197808 */ /* 0x000fe40005000000 */
[----:B------:R-:W-:Y:S02]  /*3fa0*/  FSEL R26, R26, -INF , !P4 ;  /* 0xff8000001a1a7808 */ /* 0x000fe40006000000 */
[----:B------:R-:W-:-:S02]  /*3fb0*/  ISETP.GT.U32.AND P5, PT, R13, R0, PT ;  /* 0x000000000d00720c */ /* 0x000fc40003fa4070 */
[C---:B------:R-:W-:Y:S02]  /*3fc0*/  ISETP.GT.U32.AND P1, PT, R13.reuse, R177, PT ;  /* 0x000000b10d00720c */ /* 0x040fe40003f24070 */
[C---:B------:R-:W-:Y:S02]  /*3fd0*/  ISETP.GT.U32.AND P2, PT, R13.reuse, R178, PT ;  /* 0x000000b20d00720c */ /* 0x040fe40003f44070 */
[----:B------:R-:W-:Y:S02]  /*3fe0*/  ISETP.GT.U32.AND P4, PT, R13, R179, PT ;  /* 0x000000b30d00720c */ /* 0x000fe40003f84070 */
[----:B------:R-:W-:-:S04]  /*3ff0*/  IADD3.X R13, RZ, R173, RZ, P0, !PT ;  /* 0x000000adff0d7210 */ /* 0x000fc800007fe4ff */
[C---:B------:R-:W-:Y:S02]  /*4000*/  ISETP.GT.U32.AND.EX P5, PT, R13.reuse, RZ, PT, P5 ;  /* 0x000000ff0d00720c */ /* 0x040fe40003fa4150 */
[C---:B------:R-:W-:Y:S02]  /*4010*/  ISETP.GT.U32.AND.EX P1, PT, R13.reuse, RZ, PT, P1 ;  /* 0x000000ff0d00720c */ /* 0x040fe40003f24110 */
[C---:B------:R-:W-:Y:S02]  /*4020*/  ISETP.GT.U32.AND.EX P2, PT, R13.reuse, RZ, PT, P2 ;  /* 0x000000ff0d00720c */ /* 0x040fe40003f44120 */
[----:B------:R-:W-:Y:S01]  /*4030*/  ISETP.GT.U32.AND.EX P4, PT, R13, RZ, PT, P4 ;  /* 0x000000ff0d00720c */ /* 0x000fe20003f84140 */
[----:B------:R-:W-:Y:S01]  /*4040*/  HMMA.16816.F32.BF16 R40, R152, R38, R40 ;  /* 0x000000269828723c */ /* 0x000fe20000041828 */
[----:B--2---:R-:W-:-:S04]  /*4050*/  IMAD.WIDE R160, R5, 0x2, R48 ;  /* 0x0000000205a07825 */ /* 0x004fc800078e0230 */
[C---:B------:R-:W-:Y:S02]  /*4060*/  IMAD.WIDE R48, R5.reuse, 0x2, R244 ;  /* 0x0000000205307825 */ /* 0x040fe400078e02f4 */
[----:B------:R0:W2:Y:S04]  /*4070*/  LDG.E.U16 R160, [R160.64] ;  /* 0x00000006a0a07981 */ /* 0x0000a8000c1e1500 */
[----:B------:R1:W2:Y:S02]  /*4080*/  LDG.E.U16 R55, [R48.64] ;  /* 0x0000000630377981 */ /* 0x0002a4000c1e1500 */
[----:B-1----:R-:W-:Y:S07]  /*4090*/  HMMA.16816.F32.BF16 R48, R152, R50, R156 ;  /* 0x000000329830723c */ /* 0x002fee000004189c */
[----:B------:R-:W-:-:S04]  /*40a0*/  IMAD.WIDE R158, R5, 0x2, R234 ;  /* 0x00000002059e7825 */ /* 0x000fc800078e02ea */
[C---:B------:R-:W-:Y:S02]  /*40b0*/  IMAD.WIDE R156, R5.reuse, 0x2, R226 ;  /* 0x00000002059c7825 */ /* 0x040fe400078e02e2 */
[----:B------:R1:W2:Y:S04]  /*40c0*/  LDG.E.U16 R159, [R158.64] ;  /* 0x000000069e9f7981 */ /* 0x0002a8000c1e1500 */
[----:B-1----:R1:W2:Y:S01]  /*40d0*/  LDG.E.U16 R158, [R156.64] ;  /* 0x000000069c9e7981 */ /* 0x0022a2000c1e1500 */
[----:B---3--:R-:W-:-:S04]  /*40e0*/  IMAD.WIDE R146, R5, 0x2, R182 ;  /* 0x0000000205927825 */ /* 0x008fc800078e02b6 */
[C---:B----4-:R-:W-:Y:S01]  /*40f0*/  IMAD.WIDE R142, R5.reuse, 0x2, R180 ;  /* 0x00000002058e7825 */ /* 0x050fe200078e02b4 */
[----:B------:R3:W4:Y:S04]  /*4100*/  LDG.E.U16 R13, [R146.64] ;  /* 0x00000006920d7981 */ /* 0x000728000c1e1500 */
[----:B------:R0:W2:Y:S01]  /*4110*/  LDG.E.U16 R53, [R142.64] ;  /* 0x000000068e357981 */ /* 0x0000a2000c1e1500 */
[----:B---3--:R-:W-:-:S04]  /*4120*/  IMAD.WIDE R146, R5, 0x2, R218 ;  /* 0x0000000205927825 */ /* 0x008fc800078e02da */
[C---:B0-----:R-:W-:Y:S01]  /*4130*/  IMAD.WIDE R142, R5.reuse, 0x2, R210 ;  /* 0x00000002058e7825 */ /* 0x041fe200078e02d2 */
[----:B-1----:R0:W3:Y:S04]  /*4140*/  LDG.E.U16 R157, [R146.64] ;  /* 0x00000006929d7981 */ /* 0x0020e8000c1e1500 */
[----:B------:R1:W2:Y:S01]  /*4150*/  LDG.E.U16 R156, [R142.64] ;  /* 0x000000068e9c7981 */ /* 0x0002a2000c1e1500 */
[----:B0-----:R-:W-:-:S05]  /*4160*/  IMAD.WIDE R146, R5, 0x2, R198 ;  /* 0x0000000205927825 */ /* 0x001fca00078e02c6 */
[----:B------:R0:W2:Y:S01]  /*4170*/  LDG.E.U16 R153, [R146.64] ;  /* 0x0000000692997981 */ /* 0x0000a2000c1e1500 */
[----:B------:R-:W-:Y:S01]  /*4180*/  FMUL R140, R165, c[0x0][0x188] ;  /* 0x00006200a58c7a20 */ /* 0x000fe20000400000 */
[C---:B------:R-:W-:Y:S01]  /*4190*/  ISETP.GT.U32.AND.EX P6, PT, R24.reuse, RZ, PT, P6 ;  /* 0x000000ff1800720c */ /* 0x040fe20003fc4160 */
[----:B------:R-:W-:Y:S01]  /*41a0*/  IMAD.WIDE R38, R5, 0x2, R232 ;  /* 0x0000000205267825 */ /* 0x000fe200078e02e8 */
[----:B------:R-:W-:Y:S02]  /*41b0*/  ISETP.GT.U32.AND.EX P3, PT, R24, RZ, PT, P3 ;  /* 0x000000ff1800720c */ /* 0x000fe40003f64130 */
[----:B------:R-:W-:Y:S01]  /*41c0*/  FSEL R140, R140, -INF , !P6 ;  /* 0xff8000008c8c7808 */ /* 0x000fe20007000000 */
[----:B------:R-:W-:Y:S01]  /*41d0*/  FMUL R28, R28, c[0x0][0x188] ;  /* 0x000062001c1c7a20 */ /* 0x000fe20000400000 */
[----:B------:R-:W-:Y:S01]  /*41e0*/  IADD3 R27, P6, R4, 0x19, RZ ;  /* 0x00000019041b7810 */ /* 0x000fe20007fde0ff */
[----:B------:R-:W-:Y:S01]  /*41f0*/  FMUL R24, R32, c[0x0][0x188] ;  /* 0x0000620020187a20 */ /* 0x000fe20000400000 */
[----:B------:R0:W2:Y:S01]  /*4200*/  LDG.E.U16 R161, [R38.64] ;  /* 0x0000000626a17981 */ /* 0x0000a2000c1e1500 */
[----:B------:R-:W-:-:S02]  /*4210*/  FMUL R36, R167, c[0x0][0x188] ;  /* 0x00006200a7247a20 */ /* 0x000fc40000400000 */
[----:B------:R-:W-:Y:S02]  /*4220*/  FMUL R34, R34, c[0x0][0x188] ;  /* 0x0000620022227a20 */ /* 0x000fe40000400000 */
[----:B------:R-:W-:Y:S01]  /*4230*/  IMAD.WIDE R154, R5, 0x2, R250 ;  /* 0x00000002059a7825 */ /* 0x000fe200078e02fa */
[----:B------:R-:W-:-:S03]  /*4240*/  FSEL R24, R24, -INF , !P5 ;  /* 0xff80000018187808 */ /* 0x000fc60006800000 */
[----:B-1----:R-:W-:Y:S01]  /*4250*/  IMAD.WIDE R142, R5, 0x2, R242 ;  /* 0x00000002058e7825 */ /* 0x002fe200078e02f2 */
[----:B0-----:R-:W-:Y:S01]  /*4260*/  FSEL R39, R28, -INF , !P2 ;  /* 0xff8000001c277808 */ /* 0x001fe20005000000 */
[----:B------:R0:W2:Y:S01]  /*4270*/  LDG.E.U16 R154, [R154.64] ;  /* 0x000000069a9a7981 */ /* 0x0000a2000c1e1500 */
[----:B------:R-:W-:Y:S01]  /*4280*/  FSEL R36, R36, -INF , !P3 ;  /* 0xff80000024247808 */ /* 0x000fe20005800000 */
[----:B------:R-:W-:Y:S01]  /*4290*/  IMAD.X R28, RZ, RZ, R173, P6 ;  /* 0x000000ffff1c7224 */ /* 0x000fe200030e06ad */
[C---:B------:R-:W-:Y:S01]  /*42a0*/  ISETP.GT.U32.AND P5, PT, R27.reuse, R178, PT ;  /* 0x000000b21b00720c */ /* 0x040fe20003fa4070 */
[----:B------:R-:W-:Y:S01]  /*42b0*/  FMUL R30, R30, c[0x0][0x188] ;  /* 0x000062001e1e7a20 */ /* 0x000fe20000400000 */
[----:B------:R-:W-:Y:S02]  /*42c0*/  FSEL R144, R34, -INF , !P1 ;  /* 0xff80000022907808 */ /* 0x000fe40004800000 */
[C---:B------:R-:W-:Y:S02]  /*42d0*/  ISETP.GT.U32.AND P0, PT, R27.reuse, R0, PT ;  /* 0x000000001b00720c */ /* 0x040fe40003f04070 */
[C---:B------:R-:W-:Y:S01]  /*42e0*/  ISETP.GT.U32.AND P3, PT, R27.reuse, R177, PT ;  /* 0x000000b11b00720c */ /* 0x040fe20003f64070 */
[----:B0-----:R0:W2:Y:S01]  /*42f0*/  LDG.E.U16 R155, [R142.64] ;  /* 0x000000068e9b7981 */ /* 0x0010a2000c1e1500 */
[----:B------:R-:W-:Y:S01]  /*4300*/  ISETP.GT.U32.AND P1, PT, R27, R179, PT ;  /* 0x000000b31b00720c */ /* 0x000fe20003f24070 */
[----:B------:R-:W-:Y:S01]  /*4310*/  FMUL R29, R29, c[0x0][0x188] ;  /* 0x000062001d1d7a20 */ /* 0x000fe20000400000 */
[----:B------:R-:W-:Y:S01]  /*4320*/  IADD3 R27, P2, R4, 0x20, RZ ;  /* 0x00000020041b7810 */ /* 0x000fe20007f5e0ff */
[----:B------:R-:W-:Y:S01]  /*4330*/  FMUL R33, R33, c[0x0][0x188] ;  /* 0x0000620021217a20 */ /* 0x000fe20000400000 */
[----:B------:R-:W-:-:S02]  /*4340*/  ISETP.GT.U32.AND.EX P5, PT, R28, RZ, PT, P5 ;  /* 0x000000ff1c00720c */ /* 0x000fc40003fa4150 */
[C---:B------:R-:W-:Y:S02]  /*4350*/  ISETP.GT.U32.AND.EX P0, PT, R28.reuse, RZ, PT, P0 ;  /* 0x000000ff1c00720c */ /* 0x040fe40003f04100 */
[----:B------:R-:W-:Y:S01]  /*4360*/  ISETP.GT.U32.AND.EX P3, PT, R28, RZ, PT, P3 ;  /* 0x000000ff1c00720c */ /* 0x000fe20003f64130 */
[----:B0-----:R-:W-:Y:S01]  /*4370*/  FMUL R143, R35, c[0x0][0x188] ;  /* 0x00006200238f7a20 */ /* 0x001fe20000400000 */
[----:B------:R-:W-:Y:S02]  /*4380*/  FSEL R35, R30, -INF , !P4 ;  /* 0xff8000001e237808 */ /* 0x000fe40006000000 */
[C---:B------:R-:W-:Y:S02]  /*4390*/  ISETP.GT.U32.AND P6, PT, R27.reuse, R0, PT ;  /* 0x000000001b00720c */ /* 0x040fe40003fc4070 */
[----:B------:R-:W-:Y:S02]  /*43a0*/  ISETP.GT.U32.AND P4, PT, R27, R177, PT ;  /* 0x000000b11b00720c */ /* 0x000fe40003f84070 */
[----:B------:R-:W-:Y:S01]  /*43b0*/  IADD3.X R30, RZ, R173, RZ, P2, !PT ;  /* 0x000000adff1e7210 */ /* 0x000fe200017fe4ff */
[----:B------:R-:W-:Y:S01]  /*43c0*/  FMUL R31, R31, c[0x0][0x188] ;  /* 0x000062001f1f7a20 */ /* 0x000fe20000400000 */
[----:B------:R-:W-:Y:S01]  /*43d0*/  ISETP.GT.U32.AND.EX P1, PT, R28, RZ, PT, P1 ;  /* 0x000000ff1c00720c */ /* 0x000fe20003f24110 */
[----:B------:R-:W-:Y:S01]  /*43e0*/  FMUL R28, R148, c[0x0][0x188] ;  /* 0x00006200941c7a20 */ /* 0x000fe20000400000 */
[----:B------:R-:W-:Y:S01]  /*43f0*/  FSEL R38, R29, -INF , !P5 ;  /* 0xff8000001d267808 */ /* 0x000fe20006800000 */
[----:B------:R-:W-:Y:S01]  /*4400*/  FMUL R29, R150, c[0x0][0x188] ;  /* 0x00006200961d7a20 */ /* 0x000fe20000400000 */
[----:B------:R-:W-:-:S02]  /*4410*/  FSEL R142, R33, -INF , !P0 ;  /* 0xff800000218e7808 */ /* 0x000fc40004000000 */
[----:B------:R-:W-:Y:S02]  /*4420*/  FSEL R143, R143, -INF , !P3 ;  /* 0xff8000008f8f7808 */ /* 0x000fe40005800000 */
[C---:B------:R-:W-:Y:S02]  /*4430*/  ISETP.GT.U32.AND P0, PT, R27.reuse, R178, PT ;  /* 0x000000b21b00720c */ /* 0x040fe40003f04070 */
[----:B------:R-:W-:Y:S02]  /*4440*/  ISETP.GT.U32.AND P3, PT, R27, R179, PT ;  /* 0x000000b31b00720c */ /* 0x000fe40003f64070 */
[C---:B------:R-:W-:Y:S02]  /*4450*/  ISETP.GT.U32.AND.EX P6, PT, R30.reuse, RZ, PT, P6 ;  /* 0x000000ff1e00720c */ /* 0x040fe40003fc4160 */
[----:B------:R-:W-:Y:S02]  /*4460*/  ISETP.GT.U32.AND.EX P4, PT, R30, RZ, PT, P4 ;  /* 0x000000ff1e00720c */ /* 0x000fe40003f84140 */
[----:B------:R-:W-:Y:S01]  /*4470*/  IADD3 R27, P5, R4, 0x21, RZ ;  /* 0x00000021041b7810 */ /* 0x000fe20007fbe0ff */
[----:B------:R-:W-:Y:S01]  /*4480*/  FMUL R108, R108, c[0x0][0x188] ;  /* 0x000062006c6c7a20 */ /* 0x000fe20000400000 */
[----:B------:R-:W-:-:S02]  /*4490*/  FSEL R34, R31, -INF , !P1 ;  /* 0xff8000001f227808 */ /* 0x000fc40004800000 */
[----:B------:R-:W-:Y:S02]  /*44a0*/  FSEL R28, R28, -INF , !P6 ;  /* 0xff8000001c1c7808 */ /* 0x000fe40007000000 */
[----:B------:R-:W-:Y:S02]  /*44b0*/  FSEL R29, R29, -INF , !P4 ;  /* 0xff8000001d1d7808 */ /* 0x000fe40006000000 */
[C---:B------:R-:W-:Y:S02]  /*44c0*/  ISETP.GT.U32.AND P2, PT, R27.reuse, R0, PT ;  /* 0x000000001b00720c */ /* 0x040fe40003f44070 */
[C---:B------:R-:W-:Y:S02]  /*44d0*/  ISETP.GT.U32.AND P1, PT, R27.reuse, R177, PT ;  /* 0x000000b11b00720c */ /* 0x040fe40003f24070 */
[C---:B------:R-:W-:Y:S02]  /*44e0*/  ISETP.GT.U32.AND P6, PT, R27.reuse, R178, PT ;  /* 0x000000b21b00720c */ /* 0x040fe40003fc4070 */
[----:B------:R-:W-:Y:S01]  /*44f0*/  ISETP.GT.U32.AND P4, PT, R27, R179, PT ;  /* 0x000000b31b00720c */ /* 0x000fe20003f84070 */
[----:B------:R-:W-:Y:S01]  /*4500*/  IMAD.X R27, RZ, RZ, R173, P5 ;  /* 0x000000ffff1b7224 */ /* 0x000fe200028e06ad */
[----:B------:R-:W-:Y:S01]  /*4510*/  ISETP.GT.U32.AND.EX P0, PT, R30, RZ, PT, P0 ;  /* 0x000000ff1e00720c */ /* 0x000fe20003f04100 */
[----:B------:R-:W-:Y:S01]  /*4520*/  FMUL R110, R110, c[0x0][0x188] ;  /* 0x000062006e6e7a20 */ /* 0x000fe20000400000 */
[----:B------:R-:W-:Y:S01]  /*4530*/  ISETP.GT.U32.AND.EX P3, PT, R30, RZ, PT, P3 ;  /* 0x000000ff1e00720c */ /* 0x000fe20003f64130 */
[----:B------:R-:W-:Y:S01]  /*4540*/  FMUL R109, R109, c[0x0][0x188] ;  /* 0x000062006d6d7a20 */ /* 0x000fe20000400000 */
[----:B------:R-:W-:Y:S01]  /*4550*/  FSEL R147, R108, -INF , !P0 ;  /* 0xff8000006c937808 */ /* 0x000fe20004000000 */
[----:B------:R-:W-:Y:S01]  /*4560*/  IMAD.WIDE R32, R5, 0x2, R216 ;  /* 0x0000000205207825 */ /* 0x000fe200078e02d8 */
[----:B------:R-:W-:-:S02]  /*4570*/  IADD3 R108, P0, R4, 0x28, RZ ;  /* 0x00000028046c7810 */ /* 0x000fc40007f1e0ff */
[----:B------:R-:W-:Y:S01]  /*4580*/  ISETP.GT.U32.AND.EX P6, PT, R27, RZ, PT, P6 ;  /* 0x000000ff1b00720c */ /* 0x000fe20003fc4160 */
[----:B------:R-:W-:Y:S01]  /*4590*/  IMAD.WIDE R162, R5, 0x2, R224 ;  /* 0x0000000205a27825 */ /* 0x000fe200078e02e0 */
[----:B------:R-:W-:Y:S02]  /*45a0*/  FSEL R152, R110, -INF , !P3 ;  /* 0xff8000006e987808 */ /* 0x000fe40005800000 */
[C---:B------:R-:W-:Y:S01]  /*45b0*/  ISETP.GT.U32.AND P5, PT, R108.reuse, R0, PT ;  /* 0x000000006c00720c */ /* 0x040fe20003fa4070 */
[----:B------:R-:W-:Y:S01]  /*45c0*/  FMUL R30, R149, c[0x0][0x188] ;  /* 0x00006200951e7a20 */ /* 0x000fe20000400000 */
[----:B------:R-:W-:Y:S01]  /*45d0*/  ISETP.GT.U32.AND.EX P2, PT, R27, RZ, PT, P2 ;  /* 0x000000ff1b00720c */ /* 0x000fe20003f44120 */
[----:B------:R-:W-:Y:S01]  /*45e0*/  FMUL R111, R111, c[0x0][0x188] ;  /* 0x000062006f6f7a20 */ /* 0x000fe20000400000 */
[----:B------:R-:W-:Y:S01]  /*45f0*/  ISETP.GT.U32.AND.EX P1, PT, R27, RZ, PT, P1 ;  /* 0x000000ff1b00720c */ /* 0x000fe20003f24110 */
[----:B------:R0:W2:Y:S01]  /*4600*/  LDG.E.U16 R110, [R32.64] ;  /* 0x00000006206e7981 */ /* 0x0000a2000c1e1500 */
[----:B------:R-:W-:-:S02]  /*4610*/  ISETP.GT.U32.AND P3, PT, R108, R177, PT ;  /* 0x000000b16c00720c */ /* 0x000fc40003f64070 */
[----:B------:R-:W-:Y:S01]  /*4620*/  ISETP.GT.U32.AND.EX P4, PT, R27, RZ, PT, P4 ;  /* 0x000000ff1b00720c */ /* 0x000fe20003f84140 */
[----:B------:R-:W-:Y:S01]  /*4630*/  FMUL R72, R72, c[0x0][0x188] ;  /* 0x0000620048487a20 */ /* 0x000fe20000400000 */
[----:B------:R-:W-:Y:S01]  /*4640*/  FSEL R148, R109, -INF , !P6 ;  /* 0xff8000006d947808 */ /* 0x000fe20007000000 */
[----:B------:R1:W2:Y:S01]  /*4650*/  LDG.E.U16 R162, [R162.64] ;  /* 0x00000006a2a27981 */ /* 0x0002a2000c1e1500 */
[----:B------:R-:W-:Y:S02]  /*4660*/  IADD3.X R165, RZ, R173, RZ, P0, !PT ;  /* 0x000000adffa57210 */ /* 0x000fe400007fe4ff */
[----:B------:R-:W-:Y:S01]  /*4670*/  IADD3 R27, P6, R4, 0x29, RZ ;  /* 0x00000029041b7810 */ /* 0x000fe20007fde0ff */
[----:B0-----:R-:W-:Y:S01]  /*4680*/  FMUL R32, R74, c[0x0][0x188] ;  /* 0x000062004a207a20 */ /* 0x001fe20000400000 */
[----:B------:R-:W-:Y:S01]  /*4690*/  ISETP.GT.U32.AND.EX P5, PT, R165, RZ, PT, P5 ;  /* 0x000000ffa500720c */ /* 0x000fe20003fa4150 */
[----:B------:R-:W-:Y:S01]  /*46a0*/  FMUL R31, R151, c[0x0][0x188] ;  /* 0x00006200971f7a20 */ /* 0x000fe20000400000 */
[----:B------:R-:W-:-:S02]  /*46b0*/  ISETP.GT.U32.AND.EX P3, PT, R165, RZ, PT, P3 ;  /* 0x000000ffa500720c */ /* 0x000fc40003f64130 */
[----:B------:R-:W-:Y:S01]  /*46c0*/  FSEL R30, R30, -INF , !P2 ;  /* 0xff8000001e1e7808 */ /* 0x000fe20005000000 */
[----:B-1----:R-:W-:Y:S01]  /*46d0*/  IMAD.X R163, RZ, RZ, R173, P6 ;  /* 0x000000ffffa37224 */ /* 0x002fe200030e06ad */
[----:B------:R-:W-:Y:S02]  /*46e0*/  FSEL R151, R111, -INF , !P4 ;  /* 0xff8000006f977808 */ /* 0x000fe40006000000 */
[----:B------:R-:W-:Y:S02]  /*46f0*/  ISETP.GT.U32.AND P2, PT, R108, R178, PT ;  /* 0x000000b26c00720c */ /* 0x000fe40003f44070 */
[C---:B------:R-:W-:Y:S02]  /*4700*/  ISETP.GT.U32.AND P0, PT, R27.reuse, R0, PT ;  /* 0x000000001b00720c */ /* 0x040fe40003f04070 */
[----:B------:R-:W-:Y:S02]  /*4710*/  ISETP.GT.U32.AND P4, PT, R27, R177, PT ;  /* 0x000000b11b00720c */ /* 0x000fe40003f84070 */
[----:B------:R-:W-:-:S02]  /*4720*/  FSEL R146, R72, -INF , !P5 ;  /* 0xff80000048927808 */ /* 0x000fc40006800000 */
[----:B------:R-:W-:Y:S01]  /*4730*/  FSEL R32, R32, -INF , !P3 ;  /* 0xff80000020207808 */ /* 0x000fe20005800000 */
[----:B------:R-:W-:Y:S01]  /*4740*/  FMUL R33, R75, c[0x0][0x188] ;  /* 0x000062004b217a20 */ /* 0x000fe20000400000 */
[C---:B------:R-:W-:Y:S01]  /*4750*/  ISETP.GT.U32.AND P5, PT, R27.reuse, R178, PT ;  /* 0x000000b21b00720c */ /* 0x040fe20003fa4070 */
[----:B------:R-:W-:Y:S01]  /*4760*/  FMUL R149, R44, c[0x0][0x188] ;  /* 0x000062002c957a20 */ /* 0x000fe20000400000 */
[----:B------:R-:W-:Y:S01]  /*4770*/  ISETP.GT.U32.AND P3, PT, R27, R179, PT ;  /* 0x000000b31b00720c */ /* 0x000fe20003f64070 */
[----:B------:R-:W-:Y:S01]  /*4780*/  FMUL R27, R73, c[0x0][0x188] ;  /* 0x00006200491b7a20 */ /* 0x000fe20000400000 */
[----:B------:R-:W-:Y:S02]  /*4790*/  ISETP.GT.U32.AND.EX P2, PT, R165, RZ, PT, P2 ;  /* 0x000000ffa500720c */ /* 0x000fe40003f44120 */
[C---:B------:R-:W-:Y:S02]  /*47a0*/  ISETP.GT.U32.AND.EX P0, PT, R163.reuse, RZ, PT, P0 ;  /* 0x000000ffa300720c */ /* 0x040fe40003f04100 */
[----:B------:R-:W-:Y:S01]  /*47b0*/  ISETP.GT.U32.AND.EX P4, PT, R163, RZ, PT, P4 ;  /* 0x000000ffa300720c */ /* 0x000fe20003f84140 */
[----:B------:R-:W-:Y:S01]  /*47c0*/  FMUL R45, R45, c[0x0][0x188] ;  /* 0x000062002d2d7a20 */ /* 0x000fe20000400000 */
[----:B------:R-:W-:-:S02]  /*47d0*/  IADD3 R44, P6, R4, 0x30, RZ ;  /* 0x00000030042c7810 */ /* 0x000fc40007fde0ff */
[----:B------:R-:W-:Y:S02]  /*47e0*/  ISETP.GT.U32.AND.EX P5, PT, R163, RZ, PT, P5 ;  /* 0x000000ffa300720c */ /* 0x000fe40003fa4150 */
[----:B------:R-:W-:Y:S02]  /*47f0*/  FSEL R149, R149, -INF , !P2 ;  /* 0xff80000095957808 */ /* 0x000fe40005000000 */
[----:B------:R-:W-:Y:S02]  /*4800*/  FSEL R27, R27, -INF , !P0 ;  /* 0xff8000001b1b7808 */ /* 0x000fe40004000000 */
[----:B------:R-:W-:Y:S02]  /*4810*/  FSEL R33, R33, -INF , !P4 ;  /* 0xff80000021217808 */ /* 0x000fe40006000000 */
[C---:B------:R-:W-:Y:S02]  /*4820*/  ISETP.GT.U32.AND P2, PT, R44.reuse, R0, PT ;  /* 0x000000002c00720c */ /* 0x040fe40003f44070 */
[----:B------:R-:W-:-:S02]  /*4830*/  ISETP.GT.U32.AND P0, PT, R44, R177, PT ;  /* 0x000000b12c00720c */ /* 0x000fc40003f04070 */
[----:B------:R-:W-:Y:S02]  /*4840*/  ISETP.GT.U32.AND P4, PT, R44, R178, PT ;  /* 0x000000b22c00720c */ /* 0x000fe40003f84070 */
[----:B------:R-:W-:Y:S01]  /*4850*/  IADD3.X R164, RZ, R173, RZ, P6, !PT ;  /* 0x000000adffa47210 */ /* 0x000fe200037fe4ff */
[----:B------:R-:W-:Y:S01]  /*4860*/  FMUL R68, R68, c[0x0][0x188] ;  /* 0x0000620044447a20 */ /* 0x000fe20000400000 */
[----:B------:R-:W-:Y:S01]  /*4870*/  ISETP.GT.U32.AND P6, PT, R44, R179, PT ;  /* 0x000000b32c00720c */ /* 0x000fe20003fc4070 */
[----:B------:R-:W-:Y:S01]  /*4880*/  FMUL R70, R70, c[0x0][0x188] ;  /* 0x0000620046467a20 */ /* 0x000fe20000400000 */
[----:B------:R-:W-:Y:S01]  /*4890*/  FSEL R150, R45, -INF , !P5 ;  /* 0xff8000002d967808 */ /* 0x000fe20006800000 */
[----:B------:R-:W-:Y:S01]  /*48a0*/  FMUL R48, R48, c[0x0][0x188] ;  /* 0x0000620030307a20 */ /* 0x000fe20000400000 */
[----:B------:R-:W-:Y:S02]  /*48b0*/  IADD3 R44, P5, R4, 0x31, RZ ;  /* 0x00000031042c7810 */ /* 0x000fe40007fbe0ff */
[----:B------:R-:W-:-:S02]  /*48c0*/  ISETP.GT.U32.AND.EX P2, PT, R164, RZ, PT, P2 ;  /* 0x000000ffa400720c */ /* 0x000fc40003f44120 */
[C---:B------:R-:W-:Y:S02]  /*48d0*/  ISETP.GT.U32.AND.EX P0, PT, R164.reuse, RZ, PT, P0 ;  /* 0x000000ffa400720c */ /* 0x040fe40003f04100 */
[----:B------:R-:W-:Y:S01]  /*48e0*/  ISETP.GT.U32.AND.EX P4, PT, R164, RZ, PT, P4 ;  /* 0x000000ffa400720c */ /* 0x000fe20003f84140 */
[----:B------:R-:W-:Y:S01]  /*48f0*/  IMAD.X R167, RZ, RZ, R173, P5 ;  /* 0x000000ffffa77224 */ /* 0x000fe200028e06ad */
[----:B------:R-:W-:Y:S02]  /*4900*/  FSEL R183, R68, -INF , !P2 ;  /* 0xff80000044b77808 */ /* 0x000fe40005000000 */
[----:B------:R-:W-:Y:S02]  /*4910*/  FSEL R181, R70, -INF , !P0 ;  /* 0xff80000046b57808 */ /* 0x000fe40004000000 */
[----:B------:R-:W-:Y:S02]  /*4920*/  FSEL R185, R48, -INF , !P4 ;  /* 0xff80000030b97808 */ /* 0x000fe40006000000 */
[----:B------:R-:W-:-:S02]  /*4930*/  ISETP.GT.U32.AND P2, PT, R44, R0, PT ;  /* 0x000000002c00720c */ /* 0x000fc40003f44070 */
[C---:B------:R-:W-:Y:S02]  /*4940*/  ISETP.GT.U32.AND P0, PT, R44.reuse, R177, PT ;  /* 0x000000b12c00720c */ /* 0x040fe40003f04070 */
[C---:B------:R-:W-:Y:S02]  /*4950*/  ISETP.GT.U32.AND P4, PT, R44.reuse, R178, PT ;  /* 0x000000b22c00720c */ /* 0x040fe40003f84070 */
[-C--:B------:R-:W-:Y:S01]  /*4960*/  ISETP.GT.U32.AND P5, PT, R44, R179.reuse, PT ;  /* 0x000000b32c00720c */ /* 0x080fe20003fa4070 */
[----:B-----5:R-:W-:Y:S01]  /*4970*/  IMAD.WIDE R44, R5, 0x2, R170 ;  /* 0x00000002052c7825 */ /* 0x020fe200078e02aa */
[----:B------:R-:W-:Y:S02]  /*4980*/  FSEL R31, R31, -INF , !P1 ;  /* 0xff8000001f1f7808 */ /* 0x000fe40004800000 */
[----:B------:R-:W-:Y:S01]  /*4990*/  ISETP.GT.U32.AND P1, PT, R108, R179, PT ;  /* 0x000000b36c00720c */ /* 0x000fe20003f24070 */
[C---:B------:R-:W-:Y:S01]  /*49a0*/  IMAD.WIDE R74, R5.reuse, 0x2, R240 ;  /* 0x00000002054a7825 */ /* 0x040fe200078e02f0 */
[----:B------:R0:W5:Y:S03]  /*49b0*/  LDG.E.U16 R48, [R44.64] ;  /* 0x000000062c307981 */ /* 0x000166000c1e1500 */
[----:B------:R-:W-:Y:S01]  /*49c0*/  IMAD.WIDE R108, R5, 0x2, R208 ;  /* 0x00000002056c7825 */ /* 0x000fe200078e02d0 */
[----:B------:R-:W-:-:S02]  /*49d0*/  ISETP.GT.U32.AND.EX P1, PT, R165, RZ, PT, P1 ;  /* 0x000000ffa500720c */ /* 0x000fc40003f24110 */
[----:B------:R1:W5:Y:S01]  /*49e0*/  LDG.E.U16 R165, [R74.64] ;  /* 0x000000064aa57981 */ /* 0x000362000c1e1500 */
[----:B0-----:R-:W-:-:S03]  /*49f0*/  IMAD.WIDE R44, R5, 0x2, R248 ;  /* 0x00000002052c7825 */ /* 0x001fc600078e02f8 */
[----:B------:R0:W5:Y:S01]  /*4a00*/  LDG.E.U16 R111, [R108.64] ;  /* 0x000000066c6f7981 */ /* 0x000162000c1e1500 */
[----:B------:R-:W-:-:S04]  /*4a10*/  IMAD.WIDE R72, R5, 0x2, R168 ;  /* 0x0000000205487825 */ /* 0x000fc800078e02a8 */
[C---:B-1----:R-:W-:Y:S01]  /*4a20*/  IMAD.WIDE R74, R5.reuse, 0x2, R228 ;  /* 0x00000002054a7825 */ /* 0x042fe200078e02e4 */
[----:B------:R1:W5:Y:S04]  /*4a30*/  LDG.E.U16 R70, [R72.64] ;  /* 0x0000000648467981 */ /* 0x000368000c1e1500 */
[----:B0-----:R0:W5:Y:S04]  /*4a40*/  LDG.E.U16 R108, [R44.64] ;  /* 0x000000062c6c7981 */ /* 0x001168000c1e1500 */
[----:B------:R0:W5:Y:S01]  /*4a50*/  LDG.E.U16 R204, [R74.64] ;  /* 0x000000064acc7981 */ /* 0x000162000c1e1500 */
[----:B-1----:R-:W-:-:S04]  /*4a60*/  IMAD.WIDE R72, R5, 0x2, R246 ;  /* 0x0000000205487825 */ /* 0x002fc800078e02f6 */
[C---:B0-----:R-:W-:Y:S01]  /*4a70*/  IMAD.WIDE R44, R5.reuse, 0x2, R238 ;  /* 0x00000002052c7825 */ /* 0x041fe200078e02ee */
[----:B------:R0:W5:Y:S03]  /*4a80*/  LDG.E.U16 R109, [R72.64] ;  /* 0x00000006486d7981 */ /* 0x000166000c1e1500 */
[C---:B------:R-:W-:Y:S01]  /*4a90*/  IMAD.WIDE R74, R5.reuse, 0x2, R214 ;  /* 0x00000002054a7825 */ /* 0x040fe200078e02d6 */
[----:B------:R1:W5:Y:S04]  /*4aa0*/  LDG.E.U16 R191, [R44.64] ;  /* 0x000000062cbf7981 */ /* 0x000368000c1e1500 */
[----:B------:R1:W5:Y:S01]  /*4ab0*/  LDG.E.U16 R236, [R74.64] ;  /* 0x000000064aec7981 */ /* 0x000362000c1e1500 */
[----:B0-----:R-:W-:-:S04]  /*4ac0*/  IMAD.WIDE R72, R5, 0x2, R230 ;  /* 0x0000000205487825 */ /* 0x001fc800078e02e6 */
[C---:B-1----:R-:W-:Y:S01]  /*4ad0*/  IMAD.WIDE R44, R5.reuse, 0x2, R222 ;  /* 0x00000002052c7825 */ /* 0x042fe200078e02de */
[----:B------:R0:W5:Y:S03]  /*4ae0*/  LDG.E.U16 R166, [R72.64] ;  /* 0x0000000648a67981 */ /* 0x000166000c1e1500 */
[----:B------:R-:W-:Y:S01]  /*4af0*/  IMAD.WIDE R74, R5, 0x2, R196 ;  /* 0x00000002054a7825 */ /* 0x000fe200078e02c4 */
[----:B------:R1:W5:Y:S01]  /*4b00*/  LDG.E.U16 R206, [R44.64] ;  /* 0x000000062cce7981 */ /* 0x000362000c1e1500 */
[----:B------:R-:W-:Y:S02]  /*4b10*/  ISETP.GT.U32.AND.EX P2, PT, R167, RZ, PT, P2 ;  /* 0x000000ffa700720c */ /* 0x000fe40003f44120 */
[----:B------:R-:W-:Y:S02]  /*4b20*/  FMUL R69, R69, c[0x0][0x188] ;  /* 0x0000620045457a20 */ /* 0x000fe40000400000 */
[----:B------:R2:W5:Y:S01]  /*4b30*/  LDG.E.U16 R74, [R74.64] ;  /* 0x000000064a4a7981 */ /* 0x000562000c1e1500 */
[----:B0-----:R-:W-:-:S04]  /*4b40*/  IMAD.WIDE R72, R5, 0x2, R220 ;  /* 0x0000000205487825 */ /* 0x001fc800078e02dc */
[----:B-1----:R-:W-:Y:S01]  /*4b50*/  IMAD.WIDE R44, R5, 0x2, R212 ;  /* 0x00000002052c7825 */ /* 0x002fe200078e02d4 */
[----:B------:R-:W-:Y:S01]  /*4b60*/  ISETP.GT.U32.AND.EX P4, PT, R167, RZ, PT, P4 ;  /* 0x000000ffa700720c */ /* 0x000fe20003f84140 */
[----:B------:R0:W5:Y:S02]  /*4b70*/  LDG.E.U16 R205, [R72.64] ;  /* 0x0000000648cd7981 */ /* 0x000164000c1e1500 */
[----:B------:R-:W-:Y:S02]  /*4b80*/  FMUL R49, R49, c[0x0][0x188] ;  /* 0x0000620031317a20 */ /* 0x000fe40000400000 */
[----:B------:R1:W5:Y:S01]  /*4b90*/  LDG.E.U16 R207, [R44.64] ;  /* 0x000000062ccf7981 */ /* 0x000362000c1e1500 */
[----:B------:R-:W-:Y:S01]  /*4ba0*/  FSEL R182, R69, -INF , !P2 ;  /* 0xff80000045b67808 */ /* 0x000fe20005000000 */
[----:B------:R-:W-:Y:S01]  /*4bb0*/  IMAD.WIDE R68, R5, 0x2, R194 ;  /* 0x0000000205447825 */ /* 0x000fe200078e02c2 */
[----:B------:R-:W-:-:S03]  /*4bc0*/  FSEL R184, R49, -INF , !P4 ;  /* 0xff80000031b87808 */ /* 0x000fc60006000000 */
[C---:B0-----:R-:W-:Y:S02]  /*4bd0*/  IMAD.WIDE R72, R5.reuse, 0x2, R202 ;  /* 0x0000000205487825 */ /* 0x041fe400078e02ca */
[----:B------:R0:W5:Y:S02]  /*4be0*/  LDG.E.U16 R68, [R68.64] ;  /* 0x0000000644447981 */ /* 0x000164000c1e1500 */
[C---:B-1----:R-:W-:Y:S02]  /*4bf0*/  IMAD.WIDE R44, R5.reuse, 0x2, R200 ;  /* 0x00000002052c7825 */ /* 0x042fe400078e02c8 */
[----:B------:R1:W5:Y:S04]  /*4c00*/  LDG.E.U16 R72, [R72.64] ;  /* 0x0000000648487981 */ /* 0x000368000c1e1500 */
[----:B------:R0:W5:Y:S02]  /*4c10*/  LDG.E.U16 R49, [R44.64] ;  /* 0x000000062c317981 */ /* 0x000164000c1e1500 */
[----:B0-----:R-:W-:-:S06]  /*4c20*/  IMAD.WIDE R44, R5, 0x2, R192 ;  /* 0x00000002052c7825 */ /* 0x001fcc00078e02c0 */
[----:B------:R0:W5:Y:S01]  /*4c30*/  LDG.E.U16 R44, [R44.64] ;  /* 0x000000062c2c7981 */ /* 0x000162000c1e1500 */
[----:B------:R-:W-:Y:S01]  /*4c40*/  FMUL R180, R71, c[0x0][0x188] ;  /* 0x0000620047b47a20 */ /* 0x000fe20000400000 */
[----:B-1----:R-:W-:Y:S02]  /*4c50*/  IADD3 R73, P2, R4, 0x38, RZ ;  /* 0x0000003804497810 */ /* 0x002fe40007f5e0ff */
[----:B------:R-:W-:Y:S01]  /*4c60*/  ISETP.GT.U32.AND.EX P0, PT, R167, RZ, PT, P0 ;  /* 0x000000ffa700720c */ /* 0x000fe20003f04100 */
[----:B------:R-:W-:Y:S01]  /*4c70*/  FMUL R56, R56, c[0x0][0x188] ;  /* 0x0000620038387a20 */ /* 0x000fe20000400000 */
[----:B------:R-:W-:Y:S01]  /*4c80*/  IADD3.X R71, RZ, R173, RZ, P2, !PT ;  /* 0x000000adff477210 */ /* 0x000fe200017fe4ff */
[----:B------:R-:W-:Y:S01]  /*4c90*/  FMUL R58, R58, c[0x0][0x188] ;  /* 0x000062003a3a7a20 */ /* 0x000fe20000400000 */
[----:B------:R-:W-:Y:S01]  /*4ca0*/  FSEL R180, R180, -INF , !P0 ;  /* 0xff800000b4b47808 */ /* 0x000fe20004000000 */
[----:B------:R-:W-:Y:S01]  /*4cb0*/  FMUL R40, R40, c[0x0][0x188] ;  /* 0x0000620028287a20 */ /* 0x000fe20000400000 */
[C---:B------:R-:W-:Y:S01]  /*4cc0*/  ISETP.GT.U32.AND P2, PT, R73.reuse, R0, PT ;  /* 0x000000004900720c */ /* 0x040fe20003f44070 */
[----:B------:R-:W-:Y:S01]  /*4cd0*/  FMUL R12, R12, c[0x0][0x188] ;  /* 0x000062000c0c7a20 */ /* 0x000fe20000400000 */
[----:B------:R-:W-:Y:S01]  /*4ce0*/  ISETP.GT.U32.AND P0, PT, R73, R177, PT ;  /* 0x000000b14900720c */ /* 0x000fe20003f04070 */
[----:B------:R-:W-:Y:S01]  /*4cf0*/  FMUL R69, R14, c[0x0][0x188] ;  /* 0x000062000e457a20 */ /* 0x000fe20000400000 */
[----:B------:R-:W-:Y:S01]  /*4d00*/  ISETP.GT.U32.AND.EX P2, PT, R71, RZ, PT, P2 ;  /* 0x000000ff4700720c */ /* 0x000fe20003f44120 */
[----:B------:R-:W-:Y:S01]  /*4d10*/  FMUL R67, R67, c[0x0][0x188] ;  /* 0x0000620043437a20 */ /* 0x000fe20000400000 */
[----:B------:R-:W-:Y:S01]  /*4d20*/  ISETP.GT.U32.AND.EX P0, PT, R71, RZ, PT, P0 ;  /* 0x000000ff4700720c */ /* 0x000fe20003f04100 */
[----:B------:R-:W-:Y:S01]  /*4d30*/  FMUL R57, R57, c[0x0][0x188] ;  /* 0x0000620039397a20 */ /* 0x000fe20000400000 */
[----:B------:R-:W-:Y:S01]  /*4d40*/  FSEL R174, R56, -INF , !P2 ;  /* 0xff80000038ae7808 */ /* 0x000fe20005000000 */
[----:B------:R-:W-:Y:S01]  /*4d50*/  FMUL R59, R59, c[0x0][0x188] ;  /* 0x000062003b3b7a20 */ /* 0x000fe20000400000 */
[----:B------:R-:W-:Y:S01]  /*4d60*/  FSEL R172, R58, -INF , !P0 ;  /* 0xff8000003aac7808 */ /* 0x000fe20004000000 */
[----:B------:R-:W-:Y:S01]  /*4d70*/  BAR.SYNC.DEFER_BLOCKING 0x0 ;  /* 0x0000000000007b1d */ /* 0x000fe20000010000 */
[----:B------:R-:W-:-:S02]  /*4d80*/  IADD3 R56, P0, R4, 0x8, RZ ;  /* 0x0000000804387810 */ /* 0x000fc40007f1e0ff */
[----:B------:R-:W-:-:S03]  /*4d90*/  ISETP.GT.U32.AND P4, PT, R73, R178, PT ;  /* 0x000000b24900720c */ /* 0x000fc60003f84070 */
[----:B------:R-:W-:Y:S01]  /*4da0*/  IMAD.X R58, RZ, RZ, R173, P0 ;  /* 0x000000ffff3a7224 */ /* 0x000fe200000e06ad */
[----:B------:R-:W-:Y:S02]  /*4db0*/  ISETP.GT.U32.AND.EX P4, PT, R71, RZ, PT, P4 ;  /* 0x000000ff4700720c */ /* 0x000fe40003f84140 */
[----:B------:R-:W-:Y:S02]  /*4dc0*/  ISETP.GT.U32.AND P0, PT, R56, R0, PT ;  /* 0x000000003800720c */ /* 0x000fe40003f04070 */
[----:B------:R-:W-:Y:S02]  /*4dd0*/  FSEL R186, R40, -INF , !P4 ;  /* 0xff80000028ba7808 */ /* 0x000fe40006000000 */
[----:B------:R-:W-:Y:S02]  /*4de0*/  ISETP.GT.U32.AND.EX P0, PT, R58, RZ, PT, P0 ;  /* 0x000000ff3a00720c */ /* 0x000fe40003f04100 */
[----:B------:R-:W-:Y:S01]  /*4df0*/  ISETP.GT.U32.AND P4, PT, R56, R178, PT ;  /* 0x000000b23800720c */ /* 0x000fe20003f84070 */
[----:B------:R-:W-:Y:S01]  /*4e00*/  FMUL R40, R52, c[0x0][0x188] ;  /* 0x0000620034287a20 */ /* 0x000fe20000400000 */
[----:B0-----:R-:W-:-:S02]  /*4e10*/  FSEL R45, R12, -INF , !P0 ;  /* 0xff8000000c2d7808 */ /* 0x001fc40004000000 */
[----:B------:R-:W-:Y:S02]  /*4e20*/  ISETP.GT.U32.AND.EX P4, PT, R58, RZ, PT, P4 ;  /* 0x000000ff3a00720c */ /* 0x000fe40003f84140 */
[----:B------:R-:W-:Y:S01]  /*4e30*/  ISETP.GT.U32.AND P0, PT, R56, R179, PT ;  /* 0x000000b33800720c */ /* 0x000fe20003f04070 */
[----:B------:R-:W-:Y:S01]  /*4e40*/  FMUL R12, R54, c[0x0][0x188] ;  /* 0x00006200360c7a20 */ /* 0x000fe20000400000 */
[----:B------:R-:W-:Y:S02]  /*4e50*/  FSEL R40, R40, -INF , !P4 ;  /* 0xff80000028287808 */ /* 0x000fe40006000000 */
[----:B------:R-:W-:Y:S02]  /*4e60*/  ISETP.GT.U32.AND.EX P0, PT, R58, RZ, PT, P0 ;  /* 0x000000ff3a00720c */ /* 0x000fe40003f04100 */
[----:B------:R-:W-:Y:S01]  /*4e70*/  ISETP.GT.U32.AND P4, PT, R4, R0, PT ;  /* 0x000000000400720c */ /* 0x000fe20003f84070 */
[----:B------:R-:W-:Y:S01]  /*4e80*/  FMUL R14, R64, c[0x0][0x188] ;  /* 0x00006200400e7a20 */ /* 0x000fe20000400000 */
[----:B------:R-:W-:-:S02]  /*4e90*/  FSEL R12, R12, -INF , !P0 ;  /* 0xff8000000c0c7808 */ /* 0x000fc40004000000 */
[----:B------:R-:W-:Y:S02]  /*4ea0*/  ISETP.GT.U32.AND.EX P4, PT, R173, RZ, PT, P4 ;  /* 0x000000ffad00720c */ /* 0x000fe40003f84140 */
[----:B------:R-:W-:Y:S01]  /*4eb0*/  ISETP.GE.U32.AND P0, PT, R4, R0, PT ;  /* 0x000000000400720c */ /* 0x000fe20003f06070 */
[----:B------:R-:W-:Y:S01]  /*4ec0*/  FMUL R64, R65, c[0x0][0x188] ;  /* 0x0000620041407a20 */ /* 0x000fe20000400000 */
[----:B------:R-:W-:Y:S02]  /*4ed0*/  FSEL R14, R14, -INF , !P4 ;  /* 0xff8000000e0e7808 */ /* 0x000fe40006000000 */
[----:B------:R-:W-:Y:S02]  /*4ee0*/  FSEL R69, R69, -INF , !P4 ;  /* 0xff80000045457808 */ /* 0x000fe40006000000 */
[----:B------:R-:W-:Y:S02]  /*4ef0*/  ISETP.GT.U32.AND P4, PT, R4, R177, PT ;  /* 0x000000b10400720c */ /* 0x000fe40003f84070 */
[C---:B------:R-:W-:Y:S01]  /*4f00*/  ISETP.GE.U32.AND.EX P0, PT, R173.reuse, RZ, PT, P0 ;  /* 0x000000ffad00720c */ /* 0x040fe20003f06100 */
[----:B------:R-:W-:Y:S01]  /*4f10*/  FMUL R65, R66, c[0x0][0x188] ;  /* 0x0000620042417a20 */ /* 0x000fe20000400000 */
[----:B------:R-:W-:-:S02]  /*4f20*/  ISETP.GT.U32.AND.EX P4, PT, R173, RZ, PT, P4 ;  /* 0x000000ffad00720c */ /* 0x000fc40003f84140 */
[----:B------:R-:W-:Y:S02]  /*4f30*/  FSEL R64, R64, -INF , !P0 ;  /* 0xff80000040407808 */ /* 0x000fe40004000000 */
[C---:B------:R-:W-:Y:S02]  /*4f40*/  ISETP.GE.U32.AND P0, PT, R4.reuse, R177, PT ;  /* 0x000000b10400720c */ /* 0x040fe40003f06070 */
[----:B------:R-:W-:Y:S02]  /*4f50*/  FSEL R65, R65, -INF , !P4 ;  /* 0xff80000041417808 */ /* 0x000fe40006000000 */
[----:B------:R-:W-:Y:S02]  /*4f60*/  ISETP.GT.U32.AND P4, PT, R4, R178, PT ;  /* 0x000000b20400720c */ /* 0x000fe40003f84070 */
[C---:B------:R-:W-:Y:S01]  /*4f70*/  ISETP.GE.U32.AND.EX P0, PT, R173.reuse, RZ, PT, P0 ;  /* 0x000000ffad00720c */ /* 0x040fe20003f06100 */
[----:B------:R-:W-:Y:S01]  /*4f80*/  FMUL R56, R60, c[0x0][0x188] ;  /* 0x000062003c387a20 */ /* 0x000fe20000400000 */
[----:B------:R-:W-:-:S02]  /*4f90*/  ISETP.GT.U32.AND.EX P4, PT, R173, RZ, PT, P4 ;  /* 0x000000ffad00720c */ /* 0x000fc40003f84140 */
[----:B------:R-:W-:Y:S02]  /*4fa0*/  FSEL R60, R67, -INF , !P0 ;  /* 0xff800000433c7808 */ /* 0x000fe40004000000 */
[----:B------:R-:W-:Y:S01]  /*4fb0*/  ISETP.GE.U32.AND P0, PT, R4, R178, PT ;  /* 0x000000b20400720c */ /* 0x000fe20003f06070 */
[----:B------:R-:W-:Y:S01]  /*4fc0*/  FMUL R58, R61, c[0x0][0x188] ;  /* 0x000062003d3a7a20 */ /* 0x000fe20000400000 */
        /* <DEDUP_REMOVED lines=9> */
[----:B------:R-:W-:Y:S02]  /*5060*/  IADD3 R4, P4, R4, 0x39, RZ ;  /* 0x0000003904047810 */ /* 0x000fe40007f9e0ff */
[----:B------:R-:W-:Y:S02]  /*5070*/  ISETP.GE.U32.AND.EX P0, PT, R173, RZ, PT, P0 ;  /* 0x000000ffad00720c */ /* 0x000fe40003f06100 */
[----:B------:R-:W-:-:S02]  /*5080*/  IADD3.X R61, RZ, R173, RZ, P4, !PT ;  /* 0x000000adff3d7210 */ /* 0x000fc400027fe4ff */
[----:B------:R-:W-:Y:S02]  /*5090*/  FSEL R54, R54, -INF , !P0 ;  /* 0xff80000036367808 */ /* 0x000fe40004000000 */
[C---:B------:R-:W-:Y:S02]  /*50a0*/  ISETP.GT.U32.AND P4, PT, R4.reuse, R0, PT ;  /* 0x000000000400720c */ /* 0x040fe40003f84070 */
[----:B------:R-:W-:Y:S02]  /*50b0*/  ISETP.GT.U32.AND P0, PT, R4, R177, PT ;  /* 0x000000b10400720c */ /* 0x000fe40003f04070 */
[C---:B------:R-:W-:Y:S02]  /*50c0*/  ISETP.GT.U32.AND.EX P4, PT, R61.reuse, RZ, PT, P4 ;  /* 0x000000ff3d00720c */ /* 0x040fe40003f84140 */
[----:B------:R-:W-:Y:S02]  /*50d0*/  ISETP.GT.U32.AND.EX P0, PT, R61, RZ, PT, P0 ;  /* 0x000000ff3d00720c */ /* 0x000fe40003f04100 */
[----:B------:R-:W-:-:S02]  /*50e0*/  FSEL R173, R57, -INF , !P4 ;  /* 0xff80000039ad7808 */ /* 0x000fc40006000000 */
[----:B------:R-:W-:Y:S02]  /*50f0*/  FSEL R171, R59, -INF , !P0 ;  /* 0xff8000003bab7808 */ /* 0x000fe40004000000 */
[C---:B------:R-:W-:Y:S02]  /*5100*/  ISETP.GT.U32.AND P4, PT, R4.reuse, R178, PT ;  /* 0x000000b20400720c */ /* 0x040fe40003f84070 */
[----:B------:R-:W-:Y:S02]  /*5110*/  ISETP.GT.U32.AND P0, PT, R4, R179, PT ;  /* 0x000000b30400720c */ /* 0x000fe40003f04070 */
[----:B------:R-:W-:-:S04]  /*5120*/  FMNMX R4, R65, R60, !PT ;  /* 0x0000003c41047209 */ /* 0x000fc80007800000 */
[----:B------:R-:W-:-:S04]  /*5130*/  FMNMX R4, R69, R4, !PT ;  /* 0x0000000445047209 */ /* 0x000fc80007800000 */
[----:B------:R-:W-:-:S04]  /*5140*/  FMNMX R4, R7, R4, !PT ;  /* 0x0000000407047209 */ /* 0x000fc80007800000 */
[----:B------:R-:W-:Y:S02]  /*5150*/  FMNMX R4, R145, R4, !PT ;  /* 0x0000000491047209 */ /* 0x000fe40007800000 */
[----:B------:R-:W-:Y:S02]  /*5160*/  LOP3.LUT R170, R2, 0x20, RZ, 0x3c, !PT ;  /* 0x0000002002aa7812 */ /* 0x000fe400078e3cff */
[----:B------:R-:W-:Y:S01]  /*5170*/  FMNMX R4, R26, R4, !PT ;  /* 0x000000041a047209 */ /* 0x000fe20007800000 */
[----:B----4-:R-:W-:Y:S03]  /*5180*/  STS.U16 [R2+0x4000], R13 ;  /* 0x0040000d02007388 */ /* 0x010fe60000000400 */
[----:B------:R-:W-:Y:S01]  /*5190*/  FMNMX R4, R144, R4, !PT ;  /* 0x0000000490047209 */ /* 0x000fe20007800000 */
[----:B--2---:R-:W-:Y:S04]  /*51a0*/  STS.U16 [R2+0x4400], R160 ;  /* 0x004400a002007388 */ /* 0x004fe80000000400 */
[----:B------:R-:W-:Y:S04]  /*51b0*/  STS.U16 [R2+0x4800], R55 ;  /* 0x0048003702007388 */ /* 0x000fe80000000400 */
[----:B------:R-:W-:Y:S04]  /*51c0*/  STS.U16 [R2+0x4c00], R159 ;  /* 0x004c009f02007388 */ /* 0x000fe80000000400 */
[----:B------:R-:W-:Y:S04]  /*51d0*/  STS.U16 [R2+0x5000], R158 ;  /* 0x0050009e02007388 */ /* 0x000fe80000000400 */
[----:B---3--:R-:W-:Y:S04]  /*51e0*/  STS.U16 [R2+0x5400], R157 ;  /* 0x0054009d02007388 */ /* 0x008fe80000000400 */
[----:B------:R-:W-:Y:S04]  /*51f0*/  STS.U16 [R2+0x5800], R156 ;  /* 0x0058009c02007388 */ /* 0x000fe80000000400 */
[----:B------:R-:W-:Y:S04]  /*5200*/  STS.U16 [R2+0x5c00], R153 ;  /* 0x005c009902007388 */ /* 0x000fe80000000400 */
[----:B------:R0:W-:Y:S02]  /*5210*/  STS.U16 [R170+0x4100], R53 ;  /* 0x00410035aa007388 */ /* 0x0001e40000000400 */
[----:B0-----:R-:W-:-:S02]  /*5220*/  FMNMX R53, R143, R4, !PT ;  /* 0x000000048f357209 */ /* 0x001fc40007800000 */
[----:B------:R-:W-:Y:S02]  /*5230*/  FMNMX R4, R14, R64, !PT ;  /* 0x000000400e047209 */ /* 0x000fe40007800000 */
[----:B------:R-:W-:Y:S02]  /*5240*/  FMNMX R53, R29, R53, !PT ;  /* 0x000000351d357209 */ /* 0x000fe40007800000 */
[----:B------:R-:W-:Y:S02]  /*5250*/  FMNMX R4, R45, R4, !PT ;  /* 0x000000042d047209 */ /* 0x000fe40007800000 */
[----:B------:R-:W-:Y:S02]  /*5260*/  FMNMX R53, R31, R53, !PT ;  /* 0x000000351f357209 */ /* 0x000fe40007800000 */
[----:B------:R-:W-:Y:S02]  /*5270*/  FMNMX R4, R8, R4, !PT ;  /* 0x0000000408047209 */ /* 0x000fe40007800000 */
[----:B------:R-:W-:-:S02]  /*5280*/  FMNMX R53, R32, R53, !PT ;  /* 0x0000003520357209 */ /* 0x000fc40007800000 */
        /* <DEDUP_REMOVED lines=10> */
[----:B------:R-:W-:-:S04]  /*5330*/  FMNMX R4, R30, R4, !PT ;  /* 0x000000041e047209 */ /* 0x000fc80007800000 */
[----:B------:R-:W-:Y:S02]  /*5340*/  FMNMX R13, R146, R4, !PT ;  /* 0x00000004920d7209 */ /* 0x000fe40007800000 */
[----:B------:R-:W0:Y:S01]  /*5350*/  SHFL.BFLY PT, R4, R53, 0x2, 0x1f ;  /* 0x0c401f0035047f89 */ /* 0x000e2200000e0000 */
[----:B------:R-:W-:-:S04]  /*5360*/  FMNMX R55, R56, R58, !PT ;  /* 0x0000003a38377209 */ /* 0x000fc80007800000 */
[----:B------:R-:W-:-:S04]  /*5370*/  FMNMX R55, R40, R55, !PT ;  /* 0x0000003728377209 */ /* 0x000fc80007800000 */
[----:B------:R-:W-:-:S04]  /*5380*/  FMNMX R55, R9, R55, !PT ;  /* 0x0000003709377209 */ /* 0x000fc80007800000 */
[----:B------:R-:W-:Y:S02]  /*5390*/  FMNMX R55, R141, R55, !PT ;  /* 0x000000378d377209 */ /* 0x000fe40007800000 */
[----:B------:R-:W-:Y:S02]  /*53a0*/  FMNMX R13, R27, R13, !PT ;  /* 0x0000000d1b0d7209 */ /* 0x000fe40007800000 */
[----:B------:R-:W-:Y:S02]  /*53b0*/  FMNMX R57, R140, R55, !PT ;  /* 0x000000378c397209 */ /* 0x000fe40007800000 */
[----:B------:R-:W-:Y:S02]  /*53c0*/  FMNMX R13, R183, R13, !PT ;  /* 0x0000000db70d7209 */ /* 0x000fe40007800000 */
[----:B0-----:R-:W-:Y:S02]  /*53d0*/  FMNMX R53, R53, R4, !PT ;  /* 0x0000000435357209 */ /* 0x001fe40007800000 */
[----:B------:R-:W-:-:S03]  /*53e0*/  FMNMX R57, R39, R57, !PT ;  /* 0x0000003927397209 */ /* 0x000fc60007800000 */
[----:B------:R-:W0:Y:S01]  /*53f0*/  SHFL.BFLY PT, R4, R53, 0x1, 0x1f ;  /* 0x0c201f0035047f89 */ /* 0x000e2200000e0000 */
[----:B------:R-:W-:Y:S02]  /*5400*/  FMNMX R13, R182, R13, !PT ;  /* 0x0000000db60d7209 */ /* 0x000fe40007800000 */
[----:B------:R-:W-:Y:S02]  /*5410*/  FMNMX R57, R38, R57, !PT ;  /* 0x0000003926397209 */ /* 0x000fe40007800000 */
[----:B------:R-:W-:Y:S02]  /*5420*/  FMNMX R13, R174, R13, !PT ;  /* 0x0000000dae0d7209 */ /* 0x000fe40007800000 */
[----:B------:R-:W-:Y:S02]  /*5430*/  FMNMX R59, R147, R57, !PT ;  /* 0x00000039933b7209 */ /* 0x000fe40007800000 */
[----:B------:R-:W-:Y:S02]  /*5440*/  FMNMX R57, R52, R54, !PT ;  /* 0x0000003634397209 */ /* 0x000fe40007800000 */
[----:B------:R-:W-:-:S02]  /*5450*/  FMNMX R13, R173, R13, !PT ;  /* 0x0000000dad0d7209 */ /* 0x000fc40007800000 */
[----:B------:R-:W-:-:S03]  /*5460*/  FMNMX R57, R12, R57, !PT ;  /* 0x000000390c397209 */ /* 0x000fc60007800000 */
[----:B------:R-:W1:Y:S01]  /*5470*/  SHFL.BFLY PT, R55, R13, 0x2, 0x1f ;  /* 0x0c401f000d377f89 */ /* 0x000e6200000e0000 */
[----:B------:R-:W-:-:S04]  /*5480*/  FMNMX R57, R100, R57, !PT ;  /* 0x0000003964397209 */ /* 0x000fc80007800000 */
[----:B------:R-:W-:Y:S02]  /*5490*/  FMNMX R57, R37, R57, !PT ;  /* 0x0000003925397209 */ /* 0x000fe40007800000 */
[----:B0-----:R-:W-:Y:S02]  /*54a0*/  FMNMX R4, R53, R4, !PT ;  /* 0x0000000435047209 */ /* 0x001fe40007800000 */
[----:B------:R-:W-:-:S04]  /*54b0*/  FMNMX R53, R36, R57, !PT ;  /* 0x0000003924357209 */ /* 0x000fc80007800000 */
[----:B------:R-:W-:Y:S02]  /*54c0*/  FMNMX R53, R35, R53, !PT ;  /* 0x0000003523357209 */ /* 0x000fe40007800000 */
[----:B------:R-:W-:Y:S02]  /*54d0*/  FMNMX R59, R148, R59, !PT ;  /* 0x0000003b943b7209 */ /* 0x000fe40007800000 */
[----:B------:R-:W-:Y:S01]  /*54e0*/  FMNMX R53, R34, R53, !PT ;  /* 0x0000003522357209 */ /* 0x000fe20007800000 */
[----:B------:R-:W-:Y:S01]  /*54f0*/  FMUL R46, R46, c[0x0][0x188] ;  /* 0x000062002e2e7a20 */ /* 0x000fe20000400000 */
[----:B------:R-:W-:Y:S02]  /*5500*/  FMNMX R59, R149, R59, !PT ;  /* 0x0000003b953b7209 */ /* 0x000fe40007800000 */
[----:B------:R-:W-:Y:S01]  /*5510*/  FMNMX R53, R152, R53, !PT ;  /* 0x0000003598357209 */ /* 0x000fe20007800000 */
[----:B------:R0:W-:Y:S01]  /*5520*/  STS.U16 [R170+0x4500], R154 ;  /* 0x0045009aaa007388 */ /* 0x0001e20000000400 */
[----:B-1----:R-:W-:Y:S01]  /*5530*/  FMNMX R13, R13, R55, !PT ;  /* 0x000000370d0d7209 */ /* 0x002fe20007800000 */
[----:B------:R-:W-:Y:S01]  /*5540*/  FMUL R47, R47, c[0x0][0x188] ;  /* 0x000062002f2f7a20 */ /* 0x000fe20000400000 */
[----:B------:R-:W-:-:S02]  /*5550*/  ISETP.GT.U32.AND.EX P3, PT, R163, RZ, PT, P3 ;  /* 0x000000ffa300720c */ /* 0x000fc40003f64130 */
[----:B------:R-:W-:Y:S02]  /*5560*/  FMNMX R59, R150, R59, !PT ;  /* 0x0000003b963b7209 */ /* 0x000fe40007800000 */
[----:B------:R-:W-:Y:S02]  /*5570*/  FMNMX R53, R151, R53, !PT ;  /* 0x0000003597357209 */ /* 0x000fe40007800000 */
[----:B0-----:R-:W-:Y:S01]  /*5580*/  FSEL R154, R46, -INF , !P1 ;  /* 0xff8000002e9a7808 */ /* 0x001fe20004800000 */
[----:B------:R0:W-:Y:S01]  /*5590*/  STS.U16 [R170+0x4900], R155 ;  /* 0x0049009baa007388 */ /* 0x0001e20000000400 */
[----:B------:R-:W-:Y:S01]  /*55a0*/  FMUL R50, R50, c[0x0][0x188] ;  /* 0x0000620032327a20 */ /* 0x000fe20000400000 */
[----:B------:R-:W-:Y:S02]  /*55b0*/  ISETP.GT.U32.AND.EX P6, PT, R164, RZ, PT, P6 ;  /* 0x000000ffa400720c */ /* 0x000fe40003fc4160 */
[----:B------:R-:W-:Y:S01]  /*55c0*/  FMNMX R59, R185, R59, !PT ;  /* 0x0000003bb93b7209 */ /* 0x000fe20007800000 */
[----:B------:R-:W1:Y:S01]  /*55d0*/  SHFL.BFLY PT, R46, R13, 0x1, 0x1f ;  /* 0x0c201f000d2e7f89 */ /* 0x000e6200000e0000 */
[----:B------:R-:W-:Y:S01]  /*55e0*/  FMNMX R53, R154, R53, !PT ;  /* 0x000000359a357209 */ /* 0x000fe20007800000 */
[----:B------:R-:W-:Y:S01]  /*55f0*/  FMUL R177, R41, c[0x0][0x188] ;  /* 0x0000620029b17a20 */ /* 0x000fe20000400000 */
[----:B0-----:R-:W-:Y:S01]  /*5600*/  FSEL R155, R47, -INF , !P3 ;  /* 0xff8000002f9b7808 */ /* 0x001fe20005800000 */
[----:B------:R-:W-:Y:S01]  /*5610*/  FMUL R51, R51, c[0x0][0x188] ;  /* 0x0000620033337a20 */ /* 0x000fe20000400000 */
[----:B------:R-:W-:-:S02]  /*5620*/  ISETP.GT.U32.AND P2, PT, R73, R179, PT ;  /* 0x000000b34900720c */ /* 0x000fc40003f44070 */
[----:B------:R-:W-:Y:S02]  /*5630*/  ISETP.GT.U32.AND.EX P5, PT, R167, RZ, PT, P5 ;  /* 0x000000ffa700720c */ /* 0x000fe40003fa4150 */
[----:B------:R-:W-:Y:S02]  /*5640*/  ISETP.GT.U32.AND.EX P4, PT, R61, RZ, PT, P4 ;  /* 0x000000ff3d00720c */ /* 0x000fe40003f84140 */
[----:B------:R-:W-:Y:S02]  /*5650*/  FMNMX R41, R184, R59, !PT ;  /* 0x0000003bb8297209 */ /* 0x000fe40007800000 */
[----:B------:R-:W-:Y:S02]  /*5660*/  FSEL R179, R50, -INF , !P6 ;  /* 0xff80000032b37808 */ /* 0x000fe40007000000 */
[----:B------:R-:W-:Y:S01]  /*5670*/  FMNMX R53, R155, R53, !PT ;  /* 0x000000359b357209 */ /* 0x000fe20007800000 */
[----:B------:R-:W-:Y:S01]  /*5680*/  FMUL R42, R42, c[0x0][0x188] ;  /* 0x000062002a2a7a20 */ /* 0x000fe20000400000 */
[----:B------:R-:W-:-:S02]  /*5690*/  ISETP.GT.U32.AND.EX P2, PT, R71, RZ, PT, P2 ;  /* 0x000000ff4700720c */ /* 0x000fc40003f44120 */
[----:B------:R-:W-:Y:S02]  /*56a0*/  FSEL R177, R177, -INF , !P4 ;  /* 0xff800000b1b17808 */ /* 0x000fe40006000000 */
[----:B------:R-:W-:Y:S02]  /*56b0*/  FMNMX R41, R186, R41, !PT ;  /* 0x00000029ba297209 */ /* 0x000fe40007800000 */
[----:B------:R-:W-:Y:S02]  /*56c0*/  FSEL R178, R51, -INF , !P5 ;  /* 0xff80000033b27808 */ /* 0x000fe40006800000 */
[----:B------:R-:W-:Y:S01]  /*56d0*/  FMNMX R53, R179, R53, !PT ;  /* 0x00000035b3357209 */ /* 0x000fe20007800000 */
[----:B------:R-:W-:Y:S01]  /*56e0*/  FMUL R43, R43, c[0x0][0x188] ;  /* 0x000062002b2b7a20 */ /* 0x000fe20000400000 */
[----:B------:R-:W-:Y:S02]  /*56f0*/  FSEL R176, R42, -INF , !P2 ;  /* 0xff8000002ab07808 */ /* 0x000fe40005000000 */
[----:B------:R-:W-:-:S02]  /*5700*/  ISETP.GT.U32.AND.EX P0, PT, R61, RZ, PT, P0 ;  /* 0x000000ff3d00720c */ /* 0x000fc40003f04100 */
[----:B------:R-:W-:Y:S02]  /*5710*/  FMNMX R41, R177, R41, !PT ;  /* 0x00000029b1297209 */ /* 0x000fe40007800000 */
[----:B------:R-:W-:Y:S02]  /*5720*/  FMNMX R42, R178, R53, !PT ;  /* 0x00000035b22a7209 */ /* 0x000fe40007800000 */
[----:B------:R-:W-:Y:S01]  /*5730*/  FSEL R175, R43, -INF , !P0 ;  /* 0xff8000002baf7808 */ /* 0x000fe20004000000 */
[----:B------:R-:W0:Y:S01]  /*5740*/  SHFL.BFLY PT, R47, R41, 0x2, 0x1f ;  /* 0x0c401f00292f7f89 */ /* 0x000e2200000e0000 */
[----:B------:R-:W-:-:S04]  /*5750*/  FMNMX R42, R176, R42, !PT ;  /* 0x0000002ab02a7209 */ /* 0x000fc80007800000 */
[----:B------:R-:W-:Y:S02]  /*5760*/  FMNMX R42, R175, R42, !PT ;  /* 0x0000002aaf2a7209 */ /* 0x000fe40007800000 */
[----:B-1----:R-:W-:-:S03]  /*5770*/  FMNMX R46, R13, R46, !PT ;  /* 0x0000002e0d2e7209 */ /* 0x002fc60007800000 */
[----:B------:R-:W1:Y:S01]  /*5780*/  SHFL.BFLY PT, R13, R42, 0x2, 0x1f ;  /* 0x0c401f002a0d7f89 */ /* 0x000e6200000e0000 */
[----:B------:R-:W-:-:S03]  /*5790*/  LOP3.LUT R75, R2, 0x40, RZ, 0x3c, !PT ;  /* 0x00000040024b7812 */ /* 0x000fc600078e3cff */
[----:B------:R-:W-:Y:S01]  /*57a0*/  STS.U16 [R170+0x4d00], R161 ;  /* 0x004d00a1aa007388 */ /* 0x000fe20000000400 */
[----:B0-----:R-:W-:-:S03]  /*57b0*/  FMNMX R41, R41, R47, !PT ;  /* 0x0000002f29297209 */ /* 0x001fc60007800000 */
[----:B------:R-:W-:Y:S04]  /*57c0*/  STS.U16 [R170+0x5100], R162 ;  /* 0x005100a2aa007388 */ /* 0x000fe80000000400 */
[----:B------:R-:W0:Y:S04]  /*57d0*/  SHFL.BFLY PT, R43, R41, 0x1, 0x1f ;  /* 0x0c201f00292b7f89 */ /* 0x000e2800000e0000 */
[----:B------:R-:W-:Y:S01]  /*57e0*/  STS.U16 [R170+0x5500], R110 ;  /* 0x0055006eaa007388 */ /* 0x000fe20000000400 */
[----:B-1----:R-:W-:-:S03]  /*57f0*/  FMNMX R13, R42, R13, !PT ;  /* 0x0000000d2a0d7209 */ /* 0x002fc60007800000 */
[----:B-----5:R-:W-:Y:S01]  /*5800*/  STS.U16 [R170+0x5900], R111 ;  /* 0x0059006faa007388 */ /* 0x020fe20000000400 */
[----:B------:R-:W-:-:S03]  /*5810*/  FMNMX R4, R4, R103, !PT ;  /* 0x0000006704047209 */ /* 0x000fc60007800000 */
[----:B------:R-:W-:Y:S04]  /*5820*/  STS.U16 [R170+0x5d00], R74 ;  /* 0x005d004aaa007388 */ /* 0x000fe80000000400 */
[----:B------:R-:W-:Y:S04]  /*5830*/  STS.U16 [R75+0x4200], R48 ;  /* 0x004200304b007388 */ /* 0x000fe80000000400 */
[----:B------:R-:W1:Y:S01]  /*5840*/  SHFL.BFLY PT, R48, R13, 0x1, 0x1f ;  /* 0x0c201f000d307f89 */ /* 0x000e6200000e0000 */
[----:B------:R-:W-:Y:S01]  /*5850*/  FADD R163, R7, -R4 ;  /* 0x8000000407a37221 */ /* 0x000fe20000000000 */
[----:B------:R-:W-:-:S02]  /*5860*/  FMNMX R7, R46, R11, !PT ;  /* 0x0000000b2e077209 */ /* 0x000fc40007800000 */
[----:B------:R-:W-:Y:S04]  /*5870*/  STS.U16 [R75+0x4600], R108 ;  /* 0x0046006c4b007388 */ /* 0x000fe80000000400 */
[----:B------:R2:W-:Y:S04]  /*5880*/  STS.U16 [R75+0x4a00], R165 ;  /* 0x004a00a54b007388 */ /* 0x0005e80000000400 */
[----:B------:R3:W-:Y:S01]  /*5890*/  STS.U16 [R75+0x4e00], R166 ;  /* 0x004e00a64b007388 */ /* 0x0007e20000000400 */
[----:B------:R-:W-:-:S03]  /*58a0*/  FADD R8, R8, -R7 ;  /* 0x8000000708087221 */ /* 0x000fc60000000000 */
[----:B------:R-:W-:Y:S04]  /*58b0*/  STS.U16 [R75+0x5200], R206 ;  /* 0x005200ce4b007388 */ /* 0x000fe80000000400 */
[----:B------:R-:W-:Y:S04]  /*58c0*/  STS.U16 [R75+0x5600], R236 ;  /* 0x005600ec4b007388 */ /* 0x000fe80000000400 */
[----:B------:R4:W-:Y:S04]  /*58d0*/  STS.U16 [R75+0x5a00], R72 ;  /* 0x005a00484b007388 */ /* 0x0009e80000000400 */
[----:B------:R-:W-:Y:S01]  /*58e0*/  STS.U16 [R75+0x5e00], R68 ;  /* 0x005e00444b007388 */ /* 0x000fe20000000400 */
[----:B------:R-:W-:-:S03]  /*58f0*/  FMUL R8, R8, 1.4426950216293334961 ;  /* 0x3fb8aa3b08087820 */ /* 0x000fc60000400000 */
[----:B------:R-:W-:Y:S04]  /*5900*/  STS.U16 [R252+0x4300], R70 ;  /* 0x00430046fc007388 */ /* 0x000fe80000000400 */
[----:B------:R5:W-:Y:S04]  /*5910*/  STS.U16 [R252+0x4700], R109 ;  /* 0x0047006dfc007388 */ /* 0x000be80000000400 */
[----:B------:R-:W-:Y:S04]  /*5920*/  STS.U16 [R252+0x4b00], R191 ;  /* 0x004b00bffc007388 */ /* 0x000fe80000000400 */
[----:B------:R-:W-:Y:S04]  /*5930*/  STS.U16 [R252+0x4f00], R204 ;  /* 0x004f00ccfc007388 */ /* 0x000fe80000000400 */
[----:B------:R-:W-:Y:S04]  /*5940*/  STS.U16 [R252+0x5300], R205 ;  /* 0x005300cdfc007388 */ /* 0x000fe80000000400 */
[----:B------:R-:W-:Y:S04]  /*5950*/  STS.U16 [R252+0x5700], R207 ;  /* 0x005700cffc007388 */ /* 0x000fe80000000400 */
[----:B------:R-:W-:Y:S04]  /*5960*/  STS.U16 [R252+0x5b00], R49 ;  /* 0x005b0031fc007388 */ /* 0x000fe80000000400 */
[----:B------:R-:W-:Y:S01]  /*5970*/  STS.U16 [R252+0x5f00], R44 ;  /* 0x005f002cfc007388 */ /* 0x000fe20000000400 */
[----:B0-----:R-:W-:Y:S01]  /*5980*/  FMNMX R43, R41, R43, !PT ;  /* 0x0000002b292b7209 */ /* 0x001fe20007800000 */
[----:B--2---:R0:W-:Y:S01]  /*5990*/  MUFU.EX2 R165, R8 ;  /* 0x0000000800a57308 */ /* 0x0041e20000000800 */
[----:B-1----:R-:W-:Y:S01]  /*59a0*/  FMNMX R48, R13, R48, !PT ;  /* 0x000000300d307209 */ /* 0x002fe20007800000 */
[--C-:B------:R-:W-:Y:S01]  /*59b0*/  FADD R65, R65, -R4.reuse ;  /* 0x8000000441417221 */ /* 0x100fe20000000000 */
[----:B0-----:R-:W-:Y:S01]  /*59c0*/  FMNMX R8, R43, R102, !PT ;  /* 0x000000662b087209 */ /* 0x001fe20007800000 */
[----:B------:R-:W-:-:S02]  /*59d0*/  FADD R60, R60, -R4 ;  /* 0x800000043c3c7221 */ /* 0x000fc40000000000 */
[----:B------:R-:W-:Y:S02]  /*59e0*/  FADD R69, R69, -R4 ;  /* 0x8000000445457221 */ /* 0x000fe40000000000 */
[----:B------:R-:W-:Y:S02]  /*59f0*/  FADD R13, -R8, R102 ;  /* 0x00000066080d7221 */ /* 0x000fe40000000100 */
[----:B------:R-:W-:Y:S02]  /*5a00*/  FADD R47, -R4, R103 ;  /* 0x00000067042f7221 */ /* 0x000fe40000000100 */
[--C-:B------:R-:W-:Y:S02]  /*5a10*/  FADD R46, R14, -R7.reuse ;  /* 0x800000070e2e7221 */ /* 0x100fe40000000000 */
[--C-:B------:R-:W-:Y:S02]  /*5a20*/  FADD R64, R64, -R7.reuse ;  /* 0x8000000740407221 */ /* 0x100fe40000000000 */
[----:B------:R-:W-:-:S02]  /*5a30*/  FADD R45, R45, -R7 ;  /* 0x800000072d2d7221 */ /* 0x000fc40000000000 */
[----:B------:R-:W-:Y:S02]  /*5a40*/  FADD R56, R56, -R8 ;  /* 0x8000000838387221 */ /* 0x000fe40000000000 */
[----:B------:R-:W-:Y:S02]  /*5a50*/  FMUL R13, R13, 1.4426950216293334961 ;  /* 0x3fb8aa3b0d0d7820 */ /* 0x000fe40000400000 */
[----:B------:R-:W-:Y:S02]  /*5a60*/  FMUL R65, R65, 1.4426950216293334961 ;  /* 0x3fb8aa3b41417820 */ /* 0x000fe40000400000 */
[----:B------:R-:W-:Y:S02]  /*5a70*/  FMUL R60, R60, 1.4426950216293334961 ;  /* 0x3fb8aa3b3c3c7820 */ /* 0x000fe40000400000 */
[----:B------:R-:W-:Y:S02]  /*5a80*/  FMUL R69, R69, 1.4426950216293334961 ;  /* 0x3fb8aa3b45457820 */ /* 0x000fe40000400000 */
[----:B------:R-:W-:-:S02]  /*5a90*/  FMUL R47, R47, 1.4426950216293334961 ;  /* 0x3fb8aa3b2f2f7820 */ /* 0x000fc40000400000 */
[----:B------:R-:W-:Y:S02]  /*5aa0*/  FMUL R46, R46, 1.4426950216293334961 ;  /* 0x3fb8aa3b2e2e7820 */ /* 0x000fe40000400000 */
[----:B------:R-:W-:Y:S02]  /*5ab0*/  FMUL R64, R64, 1.4426950216293334961 ;  /* 0x3fb8aa3b40407820 */ /* 0x000fe40000400000 */
[----:B------:R-:W-:Y:S02]  /*5ac0*/  FMUL R45, R45, 1.4426950216293334961 ;  /* 0x3fb8aa3b2d2d7820 */ /* 0x000fe40000400000 */
[----:B------:R-:W-:Y:S02]  /*5ad0*/  FMUL R56, R56, 1.4426950216293334961 ;  /* 0x3fb8aa3b38387820 */ /* 0x000fe40000400000 */
[--C-:B------:R-:W-:Y:S01]  /*5ae0*/  FADD R159, R9, -R8.reuse ;  /* 0x80000008099f7221 */ /* 0x100fe20000000000 */
[----:B------:R-:W-:Y:S01]  /*5af0*/  FMNMX R9, R48, R101, !PT ;  /* 0x0000006530097209 */ /* 0x000fe20007800000 */
[----:B------:R-:W-:Y:S01]  /*5b00*/  BAR.SYNC.DEFER_BLOCKING 0x0 ;  /* 0x0000000000007b1d */ /* 0x000fe20000010000 */
[----:B------:R-:W-:-:S02]  /*5b10*/  FADD R161, R58, -R8 ;  /* 0x800000083aa17221 */ /* 0x000fc40000000000 */
[----:B------:R-:W-:-:S03]  /*5b20*/  FADD R160, R40, -R8 ;  /* 0x8000000828a07221 */ /* 0x000fc60000000000 */
[----:B------:R-:W4:Y:S01]  /*5b30*/  MUFU.EX2 R13, R13 ;  /* 0x0000000d000d7308 */ /* 0x000f220000000800 */
[--C-:B------:R-:W-:Y:S02]  /*5b40*/  FADD R158, R52, -R9.reuse ;  /* 0x80000009349e7221 */ /* 0x100fe40000000000 */
[----:B------:R-:W-:-:S05]  /*5b50*/  FADD R157, R54, -R9 ;  /* 0x80000009369d7221 */ /* 0x000fca0000000000 */
[----:B------:R-:W-:Y:S01]  /*5b60*/  MUFU.EX2 R168, R65 ;  /* 0x0000004100a87308 */ /* 0x000fe20000000800 */
[----:B------:R-:W-:Y:S02]  /*5b70*/  FADD R156, R12, -R9 ;  /* 0x800000090c9c7221 */ /* 0x000fe40000000000 */
[----:B------:R-:W-:-:S05]  /*5b80*/  FADD R12, -R9, R101 ;  /* 0x00000065090c7221 */ /* 0x000fca0000000100 */
[----:B------:R0:W-:Y:S01]  /*5b90*/  MUFU.EX2 R167, R60 ;  /* 0x0000003c00a77308 */ /* 0x0001e20000000800 */
[----:B------:R-:W-:Y:S04]  /*5ba0*/  LDSM.16.M88.4 R40, [R10+0x4400] ;  /* 0x004400000a28783b */ /* 0x000fe80000000200 */
[----:B------:R-:W-:Y:S03]  /*5bb0*/  LDSM.16.M88.4 R48, [R10+0x5800] ;  /* 0x005800000a30783b */ /* 0x000fe60000000200 */
[----:B------:R1:W-:Y:S01]  /*5bc0*/  MUFU.EX2 R164, R69 ;  /* 0x0000004500a47308 */ /* 0x0003e20000000800 */
[----:B0-----:R-:W-:Y:S04]  /*5bd0*/  LDSM.16.M88.4 R60, [R10+0x5000] ;  /* 0x005000000a3c783b */ /* 0x001fe80000000200 */
[----:B------:R-:W-:Y:S03]  /*5be0*/  LDSM.16.M88.4 R52, [R10+0x5c00] ;  /* 0x005c00000a34783b */ /* 0x000fe60000000200 */
[----:B------:R-:W-:Y:S01]  /*5bf0*/  MUFU.EX2 R14, R47 ;  /* 0x0000002f000e7308 */ /* 0x000fe20000000800 */
[----:B-1----:R-:W-:Y:S07]  /*5c00*/  LDSM.16.M88.4 R68, [R10+0x4800] ;  /* 0x004800000a44783b */ /* 0x002fee0000000200 */
[----:B------:R-:W-:Y:S08]  /*5c10*/  MUFU.EX2 R170, R46 ;  /* 0x0000002e00aa7308 */ /* 0x000ff00000000800 */
[----:B------:R0:W-:Y:S08]  /*5c20*/  MUFU.EX2 R169, R64 ;  /* 0x0000004000a97308 */ /* 0x0001f00000000800 */
[----:B---3--:R1:W-:Y:S01]  /*5c30*/  MUFU.EX2 R166, R45 ;  /* 0x0000002d00a67308 */ /* 0x0083e20000000800 */
[----:B0-----:R-:W-:Y:S07]  /*5c40*/  LDSM.16.M88.4 R64, [R10+0x4c00] ;  /* 0x004c00000a40783b */ /* 0x001fee0000000200 */
[----:B------:R0:W-:Y:S01]  /*5c50*/  MUFU.EX2 R162, R56 ;  /* 0x0000003800a27308 */ /* 0x0001e20000000800 */
[----:B-1----:R-:W1:Y:S01]  /*5c60*/  LDSM.16.M88.4 R44, [R10+0x4000] ;  /* 0x004000000a2c783b */ /* 0x002e620000000200 */
[----:B------:R-:W-:-:S03]  /*5c70*/  FADD R11, -R7, R11 ;  /* 0x0000000b070b7221 */ /* 0x000fc60000000100 */
[----:B0-----:R-:W0:Y:S01]  /*5c80*/  LDSM.16.M88.4 R56, [R10+0x5400] ;  /* 0x005400000a38783b */ /* 0x001e220000000200 */
[----:B------:R-:W-:Y:S02]  /*5c90*/  FMUL R12, R12, 1.4426950216293334961 ;  /* 0x3fb8aa3b0c0c7820 */ /* 0x000fe40000400000 */
[----:B------:R-:W-:Y:S02]  /*5ca0*/  FMUL R163, R163, 1.4426950216293334961 ;  /* 0x3fb8aa3ba3a37820 */ /* 0x000fe40000400000 */
[----:B------:R-:W-:Y:S02]  /*5cb0*/  FMUL R11, R11, 1.4426950216293334961 ;  /* 0x3fb8aa3b0b0b7820 */ /* 0x000fe40000400000 */
[----:B------:R-:W2:Y:S01]  /*5cc0*/  MUFU.EX2 R12, R12 ;  /* 0x0000000c000c7308 */ /* 0x000ea20000000800 */
[----:B----4-:R-:W-:Y:S02]  /*5cd0*/  FMUL R72, R13, R16 ;  /* 0x000000100d487220 */ /* 0x010fe40000400000 */
[----:B------:R-:W-:-:S02]  /*5ce0*/  FADD R16, R145, -R4 ;  /* 0x8000000491107221 */ /* 0x000fc40000000000 */
[----:B------:R-:W-:-:S03]  /*5cf0*/  FADD R100, R100, -R9 ;  /* 0x8000000964647221 */ /* 0x000fc60000000000 */
[----:B------:R-:W-:Y:S01]  /*5d00*/  MUFU.EX2 R163, R163 ;  /* 0x000000a300a37308 */ /* 0x000fe20000000800 */
[----:B------:R-:W-:Y:S02]  /*5d10*/  FMUL R16, R16, 1.4426950216293334961 ;  /* 0x3fb8aa3b10107820 */ /* 0x000fe40000400000 */
[----:B------:R-:W-:Y:S02]  /*5d20*/  FMUL R161, R161, 1.4426950216293334961 ;  /* 0x3fb8aa3ba1a17820 */ /* 0x000fe40000400000 */
[----:B------:R-:W-:-:S03]  /*5d30*/  FMUL R160, R160, 1.4426950216293334961 ;  /* 0x3fb8aa3ba0a07820 */ /* 0x000fc60000400000 */
[----:B------:R-:W3:Y:S01]  /*5d40*/  MUFU.EX2 R11, R11 ;  /* 0x0000000b000b7308 */ /* 0x000ee20000000800 */
[----:B------:R-:W-:Y:S02]  /*5d50*/  FMUL R159, R159, 1.4426950216293334961 ;  /* 0x3fb8aa3b9f9f7820 */ /* 0x000fe40000400000 */
[----:B------:R-:W-:Y:S02]  /*5d60*/  FMUL R158, R158, 1.4426950216293334961 ;  /* 0x3fb8aa3b9e9e7820 */ /* 0x000fe40000400000 */
[----:B------:R-:W-:Y:S02]  /*5d70*/  FMUL R157, R157, 1.4426950216293334961 ;  /* 0x3fb8aa3b9d9d7820 */ /* 0x000fe40000400000 */
[----:B------:R-:W-:Y:S02]  /*5d80*/  FMUL R156, R156, 1.4426950216293334961 ;  /* 0x3fb8aa3b9c9c7820 */ /* 0x000fe40000400000 */
[----:B------:R-:W-:Y:S02]  /*5d90*/  FMUL R73, R13, R17 ;  /* 0x000000110d497220 */ /* 0x000fe40000400000 */
[----:B------:R-:W-:-:S02]  /*5da0*/  FMUL R100, R100, 1.4426950216293334961 ;  /* 0x3fb8aa3b64647820 */ /* 0x000fc40000400000 */
[----:B------:R-:W-:Y:S02]  /*5db0*/  FADD R17, R26, -R4 ;  /* 0x800000041a117221 */ /* 0x000fe40000000000 */
[----:B------:R4:W-:Y:S01]  /*5dc0*/  MUFU.EX2 R26, R16 ;  /* 0x00000010001a7308 */ /* 0x0009e20000000800 */
[----:B------:R-:W-:Y:S02]  /*5dd0*/  FADD R38, R38, -R8 ;  /* 0x8000000826267221 */ /* 0x000fe40000000000 */
[----:B------:R-:W-:Y:S02]  /*5de0*/  FADD R37, R37, -R9 ;  /* 0x8000000925257221 */ /* 0x000fe40000000000 */
[----:B------:R-:W-:Y:S02]  /*5df0*/  FMUL R101, R13, R21 ;  /* 0x000000150d657220 */ /* 0x000fe40000400000 */
[----:B----4-:R-:W-:Y:S01]  /*5e00*/  FADD R16, R15, -R7 ;  /* 0x800000070f107221 */ /* 0x010fe20000000000 */
[----:B------:R-:W4:Y:S01]  /*5e10*/  MUFU.EX2 R161, R161 ;  /* 0x000000a100a17308 */ /* 0x000f220000000800 */
[----:B------:R-:W-:-:S02]  /*5e20*/  FADD R36, R36, -R9 ;  /* 0x8000000924247221 */ /* 0x000fc40000000000 */
[----:B------:R-:W-:Y:S02]  /*5e30*/  FMUL R16, R16, 1.4426950216293334961 ;  /* 0x3fb8aa3b10107820 */ /* 0x000fe40000400000 */
[----:B------:R-:W-:-:S03]  /*5e40*/  FMUL R21, R38, 1.4426950216293334961 ;  /* 0x3fb8aa3b26157820 */ /* 0x000fc60000400000 */
[----:B------:R-:W-:Y:S01]  /*5e50*/  MUFU.EX2 R160, R160 ;  /* 0x000000a000a07308 */ /* 0x000fe20000000800 */
[----:B--2---:R-:W-:Y:S02]  /*5e60*/  FMUL R74, R12, R18 ;  /* 0x000000120c4a7220 */ /* 0x004fe40000400000 */
[----:B------:R-:W-:-:S05]  /*5e70*/  FMUL R38, R37, 1.4426950216293334961 ;  /* 0x3fb8aa3b25267820 */ /* 0x000fca0000400000 */
[----:B------:R-:W-:Y:S01]  /*5e80*/  MUFU.EX2 R159, R159 ;  /* 0x0000009f009f7308 */ /* 0x000fe20000000800 */
[----:B------:R-:W-:Y:S02]  /*5e90*/  FADD R144, R144, -R4 ;  /* 0x8000000490907221 */ /* 0x000fe40000000000 */
[----:B------:R-:W-:-:S05]  /*5ea0*/  FADD R18, R25, -R7 ;  /* 0x8000000719127221 */ /* 0x000fca0000000000 */
[----:B------:R-:W-:Y:S01]  /*5eb0*/  MUFU.EX2 R158, R158 ;  /* 0x0000009e009e7308 */ /* 0x000fe20000000800 */
[----:B------:R-:W-:-:S07]  /*5ec0*/  FADD R142, R142, -R7 ;  /* 0x800000078e8e7221 */ /* 0x000fce0000000000 */
[----:B------:R-:W2:Y:S01]  /*5ed0*/  MUFU.EX2 R157, R157 ;  /* 0x0000009d009d7308 */ /* 0x000ea20000000800 */
[----:B------:R-:W-:-:S07]  /*5ee0*/  FMUL R134, R14, R134 ;  /* 0x000000860e867220 */ /* 0x000fce0000400000 */
[----:B------:R-:W-:Y:S01]  /*5ef0*/  MUFU.EX2 R156, R156 ;  /* 0x0000009c009c7308 */ /* 0x000fe20000000800 */
[----:B------:R-:W-:-:S07]  /*5f00*/  FMUL R135, R14, R135 ;  /* 0x000000870e877220 */ /* 0x000fce0000400000 */
[----:B------:R-:W0:Y:S01]  /*5f10*/  MUFU.EX2 R153, R100 ;  /* 0x0000006400997308 */ /* 0x000e220000000800 */
[----:B---3--:R-:W-:Y:S01]  /*5f20*/  FMUL R132, R11, R132 ;  /* 0x000000840b847220 */ /* 0x008fe20000400000 */
[----:B-----5:R-:W-:Y:S01]  /*5f30*/  F2FP.BF16.PACK_AB R109, R167, R168 ;  /* 0x000000a8a76d723e */ /* 0x020fe200000010ff */
[----:B------:R-:W-:Y:S01]  /*5f40*/  FMUL R133, R11, R133 ;  /* 0x000000850b857220 */ /* 0x000fe20000400000 */
[----:B------:R-:W-:Y:S01]  /*5f50*/  F2FP.BF16.PACK_AB R111, R163, R164 ;  /* 0x000000a4a36f723e */ /* 0x000fe200000010ff */
[C---:B------:R-:W-:Y:S01]  /*5f60*/  FMUL R78, R14.reuse, R78 ;  /* 0x0000004e0e4e7220 */ /* 0x040fe20000400000 */
[----:B------:R-:W-:Y:S01]  /*5f70*/  F2FP.BF16.PACK_AB R108, R169, R170 ;  /* 0x000000aaa96c723e */ /* 0x000fe200000010ff */
[----:B------:R-:W-:Y:S01]  /*5f80*/  FMUL R79, R14, R79 ;  /* 0x0000004f0e4f7220 */ /* 0x000fe20000400000 */
[----:B------:R3:W-:Y:S01]  /*5f90*/  MUFU.EX2 R25, R16 ;  /* 0x0000001000197308 */ /* 0x0007e20000000800 */
[----:B------:R-:W-:Y:S01]  /*5fa0*/  F2FP.BF16.PACK_AB R110, R165, R166 ;  /* 0x000000a6a56e723e */ /* 0x000fe200000010ff */
[----:B------:R-:W-:-:S02]  /*5fb0*/  FMUL R76, R11, R76 ;  /* 0x0000004c0b4c7220 */ /* 0x000fc40000400000 */
[C---:B------:R-:W-:Y:S02]  /*5fc0*/  FMUL R77, R11.reuse, R77 ;  /* 0x0000004d0b4d7220 */ /* 0x040fe40000400000 */
[C---:B------:R-:W-:Y:S02]  /*5fd0*/  FMUL R126, R14.reuse, R126 ;  /* 0x0000007e0e7e7220 */ /* 0x040fe40000400000 */
[C---:B------:R-:W-:Y:S02]  /*5fe0*/  FMUL R127, R14.reuse, R127 ;  /* 0x0000007f0e7f7220 */ /* 0x040fe40000400000 */
[----:B------:R-:W-:Y:S02]  /*5ff0*/  FMUL R82, R14, R82 ;  /* 0x000000520e527220 */ /* 0x000fe40000400000 */
[C---:B------:R-:W-:Y:S02]  /*6000*/  FMUL R124, R11.reuse, R124 ;  /* 0x0000007c0b7c7220 */ /* 0x040fe40000400000 */
[----:B------:R-:W-:-:S02]  /*6010*/  FMUL R125, R11, R125 ;  /* 0x0000007d0b7d7220 */ /* 0x000fc40000400000 */
[C---:B------:R-:W-:Y:S02]  /*6020*/  FMUL R83, R14.reuse, R83 ;  /* 0x000000530e537220 */ /* 0x040fe40000400000 */
[C---:B------:R-:W-:Y:S02]  /*6030*/  FMUL R122, R14.reuse, R122 ;  /* 0x0000007a0e7a7220 */ /* 0x040fe40000400000 */
[----:B------:R-:W-:Y:S02]  /*6040*/  FMUL R123, R14, R123 ;  /* 0x0000007b0e7b7220 */ /* 0x000fe40000400000 */
[C---:B------:R-:W-:Y:S02]  /*6050*/  FMUL R80, R11.reuse, R80 ;  /* 0x000000500b507220 */ /* 0x040fe40000400000 */
[C---:B------:R-:W-:Y:S02]  /*6060*/  FMUL R81, R11.reuse, R81 ;  /* 0x000000510b517220 */ /* 0x040fe40000400000 */
[----:B------:R-:W-:-:S02]  /*6070*/  FMUL R120, R11, R120 ;  /* 0x000000780b787220 */ /* 0x000fc40000400000 */
[C---:B------:R-:W-:Y:S02]  /*6080*/  FMUL R121, R11.reuse, R121 ;  /* 0x000000790b797220 */ /* 0x040fe40000400000 */
[C---:B------:R-:W-:Y:S02]  /*6090*/  FMUL R118, R14.reuse, R118 ;  /* 0x000000760e767220 */ /* 0x040fe40000400000 */
[C---:B------:R-:W-:Y:S02]  /*60a0*/  FMUL R119, R14.reuse, R119 ;  /* 0x000000770e777220 */ /* 0x040fe40000400000 */
[C---:B------:R-:W-:Y:S02]  /*60b0*/  FMUL R116, R11.reuse, R116 ;  /* 0x000000740b747220 */ /* 0x040fe40000400000 */
[----:B------:R-:W-:Y:S02]  /*60c0*/  FMUL R117, R11, R117 ;  /* 0x000000750b757220 */ /* 0x000fe40000400000 */
[----:B------:R-:W-:-:S02]  /*60d0*/  FMUL R114, R14, R114 ;  /* 0x000000720e727220 */ /* 0x000fc40000400000 */
[----:B------:R-:W-:Y:S02]  /*60e0*/  FMUL R115, R14, R115 ;  /* 0x000000730e737220 */ /* 0x000fe40000400000 */
[C---:B------:R-:W-:Y:S02]  /*60f0*/  FMUL R112, R11.reuse, R112 ;  /* 0x000000700b707220 */ /* 0x040fe40000400000 */
[----:B------:R-:W-:Y:S02]  /*6100*/  FMUL R113, R11, R113 ;  /* 0x000000710b717220 */ /* 0x000fe40000400000 */
[----:B------:R-:W-:Y:S02]  /*6110*/  FADD R143, R143, -R4 ;  /* 0x800000048f8f7221 */ /* 0x000fe40000000000 */
[----:B---3--:R-:W-:Y:S02]  /*6120*/  FADD R16, R24, -R7 ;  /* 0x8000000718107221 */ /* 0x008fe40000000000 */
[----:B------:R-:W-:-:S02]  /*6130*/  FMUL R37, R36, 1.4426950216293334961 ;  /* 0x3fb8aa3b24257820 */ /* 0x000fc40000400000 */
[C---:B------:R-:W-:Y:S01]  /*6140*/  FMUL R138, R14.reuse, R138 ;  /* 0x0000008a0e8a7220 */ /* 0x040fe20000400000 */
[----:B------:R3:W-:Y:S01]  /*6150*/  MUFU.EX2 R36, R38 ;  /* 0x0000002600247308 */ /* 0x0007e20000000800 */
[----:B------:R-:W-:Y:S02]  /*6160*/  FMUL R139, R14, R139 ;  /* 0x0000008b0e8b7220 */ /* 0x000fe40000400000 */
[C---:B------:R-:W-:Y:S02]  /*6170*/  FMUL R136, R11.reuse, R136 ;  /* 0x000000880b887220 */ /* 0x040fe40000400000 */
[----:B------:R-:W-:Y:S02]  /*6180*/  FMUL R137, R11, R137 ;  /* 0x000000890b897220 */ /* 0x000fe40000400000 */
[C---:B------:R-:W-:Y:S02]  /*6190*/  FMUL R75, R12.reuse, R19 ;  /* 0x000000130c4b7220 */ /* 0x040fe40000400000 */
[----:B------:R-:W-:-:S02]  /*61a0*/  FMUL R102, R12, R22 ;  /* 0x000000160c667220 */ /* 0x000fc40000400000 */
[----:B------:R-:W-:Y:S02]  /*61b0*/  FMUL R17, R17, 1.4426950216293334961 ;  /* 0x3fb8aa3b11117820 */ /* 0x000fe40000400000 */
[----:B------:R-:W-:Y:S02]  /*61c0*/  FMUL R19, R144, 1.4426950216293334961 ;  /* 0x3fb8aa3b90137820 */ /* 0x000fe40000400000 */
[----:B------:R-:W-:Y:S02]  /*61d0*/  FMUL R22, R142, 1.4426950216293334961 ;  /* 0x3fb8aa3b8e167820 */ /* 0x000fe40000400000 */
[----:B---3--:R-:W-:Y:S02]  /*61e0*/  FADD R38, R35, -R9 ;  /* 0x8000000923267221 */ /* 0x008fe40000000000 */
[----:B------:R-:W-:Y:S01]  /*61f0*/  FMUL R143, R143, 1.4426950216293334961 ;  /* 0x3fb8aa3b8f8f7820 */ /* 0x000fe20000400000 */
[----:B------:R3:W-:Y:S01]  /*6200*/  MUFU.EX2 R35, R37 ;  /* 0x0000002500237308 */ /* 0x0007e20000000800 */
[----:B------:R-:W-:-:S02]  /*6210*/  FMUL R18, R18, 1.4426950216293334961 ;  /* 0x3fb8aa3b12127820 */ /* 0x000fc40000400000 */
[----:B------:R-:W-:Y:S01]  /*6220*/  FMUL R16, R16, 1.4426950216293334961 ;  /* 0x3fb8aa3b10107820 */ /* 0x000fe20000400000 */
[C---:B-1----:R-:W-:Y:S01]  /*6230*/  HMMA.16816.F32.BF16 R132, R108.reuse, R44, R132 ;  /* 0x0000002c6c84723c */ /* 0x042fe20000041884 */
[----:B------:R-:W-:Y:S02]  /*6240*/  FMUL R103, R12, R23 ;  /* 0x000000170c677220 */ /* 0x000fe40000400000 */
[--C-:B------:R-:W-:Y:S02]  /*6250*/  FADD R141, R141, -R8.reuse ;  /* 0x800000088d8d7221 */ /* 0x100fe40000000000 */
[----:B---3--:R-:W-:Y:S01]  /*6260*/  FMUL R37, R38, 1.4426950216293334961 ;  /* 0x3fb8aa3b26257820 */ /* 0x008fe20000400000 */
[----:B------:R-:W-:Y:S01]  /*6270*/  MUFU.EX2 R17, R17 ;  /* 0x0000001100117308 */ /* 0x000fe20000000800 */
[--C-:B------:R-:W-:Y:S01]  /*6280*/  FADD R140, R140, -R8.reuse ;  /* 0x800000088c8c7221 */ /* 0x100fe20000000000 */
[----:B------:R-:W-:Y:S01]  /*6290*/  HMMA.16816.F32.BF16 R76, R108, R40, R76 ;  /* 0x000000286c4c723c */ /* 0x000fe2000004184c */
[----:B------:R-:W-:-:S02]  /*62a0*/  FADD R39, R39, -R8 ;  /* 0x8000000827277221 */ /* 0x000fc40000000000 */
[----:B------:R-:W-:Y:S02]  /*62b0*/  FADD R38, R34, -R9 ;  /* 0x8000000922267221 */ /* 0x000fe40000000000 */
[C---:B------:R-:W-:Y:S01]  /*62c0*/  FMUL R92, R13.reuse, R92 ;  /* 0x0000005c0d5c7220 */ /* 0x040fe20000400000 */
[----:B------:R-:W-:Y:S02]  /*62d0*/  MUFU.EX2 R19, R19 ;  /* 0x0000001300137308 */ /* 0x000fe40000000800 */
[C---:B------:R-:W-:Y:S01]  /*62e0*/  HMMA.16816.F32.BF16 R124, R108.reuse, R68, R124 ;  /* 0x000000446c7c723c */ /* 0x040fe2000004187c */
[C---:B------:R-:W-:Y:S02]  /*62f0*/  FMUL R93, R13.reuse, R93 ;  /* 0x0000005d0d5d7220 */ /* 0x040fe40000400000 */
[C---:B------:R-:W-:Y:S02]  /*6300*/  FMUL R94, R12.reuse, R94 ;  /* 0x0000005e0c5e7220 */ /* 0x040fe40000400000 */
[----:B------:R-:W-:Y:S01]  /*6310*/  FMUL R95, R12, R95 ;  /* 0x0000005f0c5f7220 */ /* 0x000fe20000400000 */
[----:B------:R-:W-:Y:S02]  /*6320*/  MUFU.EX2 R15, R143 ;  /* 0x0000008f000f7308 */ /* 0x000fe40000000800 */
[----:B------:R-:W-:Y:S01]  /*6330*/  HMMA.16816.F32.BF16 R80, R108, R64, R80 ;  /* 0x000000406c50723c */ /* 0x000fe20000041850 */
[----:B------:R-:W-:-:S02]  /*6340*/  FMUL R128, R13, R128 ;  /* 0x000000800d807220 */ /* 0x000fc40000400000 */
[C---:B------:R-:W-:Y:S02]  /*6350*/  FMUL R129, R13.reuse, R129 ;  /* 0x000000810d817220 */ /* 0x040fe40000400000 */
[C---:B------:R-:W-:Y:S01]  /*6360*/  FMUL R130, R12.reuse, R130 ;  /* 0x000000820c827220 */ /* 0x040fe20000400000 */
[----:B------:R1:W3:Y:S02]  /*6370*/  MUFU.EX2 R24, R18 ;  /* 0x0000001200187308 */ /* 0x0002e40000000800 */
[C---:B------:R-:W-:Y:S01]  /*6380*/  HMMA.16816.F32.BF16 R120, R108.reuse, R60, R120 ;  /* 0x0000003c6c78723c */ /* 0x040fe20000041878 */
[C---:B------:R-:W-:Y:S02]  /*6390*/  FMUL R131, R12.reuse, R131 ;  /* 0x000000830c837220 */ /* 0x040fe40000400000 */
[C---:B------:R-:W-:Y:S02]  /*63a0*/  FMUL R84, R13.reuse, R84 ;  /* 0x000000540d547220 */ /* 0x040fe40000400000 */
[----:B------:R-:W-:Y:S01]  /*63b0*/  FMUL R85, R13, R85 ;  /* 0x000000550d557220 */ /* 0x000fe20000400000 */
[----:B------:R5:W-:Y:S02]  /*63c0*/  MUFU.EX2 R23, R16 ;  /* 0x0000001000177308 */ /* 0x000be40000000800 */
[----:B0-----:R-:W-:Y:S01]  /*63d0*/  HMMA.16816.F32.BF16 R116, R108, R56, R116 ;  /* 0x000000386c74723c */ /* 0x001fe20000041874 */
[----:B------:R-:W-:-:S02]  /*63e0*/  FMUL R86, R12, R86 ;  /* 0x000000560c567220 */ /* 0x000fc40000400000 */
[C---:B------:R-:W-:Y:S02]  /*63f0*/  FMUL R87, R12.reuse, R87 ;  /* 0x000000570c577220 */ /* 0x040fe40000400000 */
[C---:B------:R-:W-:Y:S01]  /*6400*/  FMUL R88, R13.reuse, R88 ;  /* 0x000000580d587220 */ /* 0x040fe20000400000 */
[----:B------:R-:W0:Y:S02]  /*6410*/  MUFU.EX2 R22, R22 ;  /* 0x0000001600167308 */ /* 0x000e240000000800 */
[C---:B------:R-:W-:Y:S01]  /*6420*/  HMMA.16816.F32.BF16 R112, R108.reuse, R48, R112 ;  /* 0x000000306c70723c */ /* 0x040fe20000041870 */
[C---:B------:R-:W-:Y:S02]  /*6430*/  FMUL R89, R13.reuse, R89 ;  /* 0x000000590d597220 */ /* 0x040fe40000400000 */
[C---:B------:R-:W-:Y:S02]  /*6440*/  FMUL R90, R12.reuse, R90 ;  /* 0x0000005a0c5a7220 */ /* 0x040fe40000400000 */
[----:B------:R-:W-:Y:S01]  /*6450*/  FMUL R91, R12, R91 ;  /* 0x0000005b0c5b7220 */ /* 0x000fe20000400000 */
[----:B------:R0:W-:Y:S01]  /*6460*/  MUFU.EX2 R34, R37 ;  /* 0x0000002500227308 */ /* 0x0001e20000000800 */
[C---:B------:R-:W-:Y:S01]  /*6470*/  FMUL R100, R13.reuse, R20 ;  /* 0x000000140d647220 */ /* 0x040fe20000400000 */
[----:B------:R-:W-:Y:S01]  /*6480*/  HMMA.16816.F32.BF16 R108, R108, R52, R136 ;  /* 0x000000346c6c723c */ /* 0x000fe20000041888 */
[----:B------:R-:W-:-:S02]  /*6490*/  FMUL R96, R13, R96 ;  /* 0x000000600d607220 */ /* 0x000fc40000400000 */
[----:B------:R-:W-:Y:S02]  /*64a0*/  FMUL R97, R13, R97 ;  /* 0x000000610d617220 */ /* 0x000fe40000400000 */
[C---:B------:R-:W-:Y:S02]  /*64b0*/  FMUL R98, R12.reuse, R98 ;  /* 0x000000620c627220 */ /* 0x040fe40000400000 */
[----:B----4-:R-:W-:Y:S01]  /*64c0*/  F2FP.BF16.PACK_AB R136, R161, R162 ;  /* 0x000000a2a188723e */ /* 0x010fe200000010ff */
[----:B------:R-:W-:Y:S01]  /*64d0*/  FMUL R99, R12, R99 ;  /* 0x000000630c637220 */ /* 0x000fe20000400000 */
[----:B--2---:R-:W-:Y:S02]  /*64e0*/  F2FP.BF16.PACK_AB R137, R157, R158 ;  /* 0x0000009e9d89723e */ /* 0x004fe400000010ff */
[----:B------:R-:W-:Y:S02]  /*64f0*/  F2FP.BF16.PACK_AB R138, R159, R160 ;  /* 0x000000a09f8a723e */ /* 0x000fe400000010ff */
[----:B------:R-:W-:Y:S01]  /*6500*/  F2FP.BF16.PACK_AB R139, R153, R156 ;  /* 0x0000009c998b723e */ /* 0x000fe200000010ff */
[----:B-1----:R-:W-:-:S02]  /*6510*/  FMUL R18, R141, 1.4426950216293334961 ;  /* 0x3fb8aa3b8d127820 */ /* 0x002fc40000400000 */
[----:B------:R-:W-:Y:S02]  /*6520*/  FMUL R20, R140, 1.4426950216293334961 ;  /* 0x3fb8aa3b8c147820 */ /* 0x000fe40000400000 */
[----:B-----5:R-:W-:Y:S02]  /*6530*/  FMUL R16, R39, 1.4426950216293334961 ;  /* 0x3fb8aa3b27107820 */ /* 0x020fe40000400000 */
[----:B0-----:R-:W-:Y:S01]  /*6540*/  FMUL R37, R38, 1.4426950216293334961 ;  /* 0x3fb8aa3b26257820 */ /* 0x001fe20000400000 */
[----:B------:R-:W-:Y:S01]  /*6550*/  HMMA.16816.F32.BF16 R92, R136, R44, R92 ;  /* 0x0000002c885c723c */ /* 0x000fe2000004185c */
[C---:B------:R-:W-:Y:S01]  /*6560*/  FMUL R104, R13.reuse, R104 ;  /* 0x000000680d687220 */ /* 0x040fe20000400000 */
[----:B------:R-:W-:Y:S01]  /*6570*/  MUFU.EX2 R18, R18 ;  /* 0x0000001200127308 */ /* 0x000fe20000000800 */
[----:B------:R-:W-:Y:S02]  /*6580*/  FMUL R105, R13, R105 ;  /* 0x000000690d697220 */ /* 0x000fe40000400000 */
[----:B------:R-:W-:-:S02]  /*6590*/  FMUL R106, R12, R106 ;  /* 0x0000006a0c6a7220 */ /* 0x000fc40000400000 */
[----:B------:R-:W-:Y:S01]  /*65a0*/  FMUL R107, R12, R107 ;  /* 0x0000006b0c6b7220 */ /* 0x000fe20000400000 */
[C---:B------:R-:W-:Y:S02]  /*65b0*/  HMMA.16816.F32.BF16 R128, R136.reuse, R40, R128 ;  /* 0x000000288880723c */ /* 0x040fe40000041880 */
[----:B------:R-:W0:Y:S06]  /*65c0*/  MUFU.EX2 R20, R20 ;  /* 0x0000001400147308 */ /* 0x000e2c0000000800 */
[C---:B------:R-:W-:Y:S02]  /*65d0*/  HMMA.16816.F32.BF16 R84, R136.reuse, R64, R84 ;  /* 0x000000408854723c */ /* 0x040fe40000041854 */
[----:B------:R-:W-:Y:S06]  /*65e0*/  MUFU.EX2 R16, R16 ;  /* 0x0000001000107308 */ /* 0x000fec0000000800 */
[C---:B------:R-:W-:Y:S02]  /*65f0*/  HMMA.16816.F32.BF16 R88, R136.reuse, R60, R88 ;  /* 0x0000003c8858723c */ /* 0x040fe40000041858 */
[----:B------:R-:W1:Y:S06]  /*6600*/  MUFU.EX2 R21, R21 ;  /* 0x0000001500157308 */ /* 0x000e6c0000000800 */
[C---:B------:R-:W-:Y:S02]  /*6610*/  HMMA.16816.F32.BF16 R72, R136.reuse, R56, R72 ;  /* 0x000000388848723c */ /* 0x040fe40000041848 */
[----:B------:R-:W2:Y:S06]  /*6620*/  MUFU.EX2 R37, R37 ;  /* 0x0000002500257308 */ /* 0x000eac0000000800 */
[----:B------:R-:W-:Y:S01]  /*6630*/  HMMA.16816.F32.BF16 R100, R136, R48, R100 ;  /* 0x000000308864723c */ /* 0x000fe20000041864 */
[----:B------:R-:W-:-:S07]  /*6640*/  FADD R28, R28, -R7 ;  /* 0x800000071c1c7221 */ /* 0x000fce0000000000 */
[----:B------:R-:W-:Y:S01]  /*6650*/  HMMA.16816.F32.BF16 R96, R136, R52, R96 ;  /* 0x000000348860723c */ /* 0x000fe20000041860 */
[----:B------:R-:W-:-:S07]  /*6660*/  FMUL R28, R28, 1.4426950216293334961 ;  /* 0x3fb8aa3b1c1c7820 */ /* 0x000fce0000400000 */
[----:B------:R-:W-:Y:S01]  /*6670*/  HMMA.16816.F32.BF16 R104, R136, R68, R104 ;  /* 0x000000448868723c */ /* 0x000fe20000041868 */
[----:B------:R-:W-:-:S06]  /*6680*/  FADD R140, R29, -R4 ;  /* 0x800000041d8c7221 */ /* 0x000fcc0000000000 */
[----:B---3--:R-:W-:Y:S02]  /*6690*/  F2FP.BF16.PACK_AB R136, R24, R25 ;  /* 0x000000191888723e */ /* 0x008fe400000010ff */
[----:B------:R-:W-:Y:S02]  /*66a0*/  F2FP.BF16.PACK_AB R137, R17, R26 ;  /* 0x0000001a1189723e */ /* 0x000fe400000010ff */
[----:B------:R-:W-:Y:S02]  /*66b0*/  F2FP.BF16.PACK_AB R138, R22, R23 ;  /* 0x00000017168a723e */ /* 0x000fe400000010ff */
[----:B------:R-:W-:Y:S01]  /*66c0*/  F2FP.BF16.PACK_AB R139, R15, R19 ;  /* 0x000000130f8b723e */ /* 0x000fe200000010ff */
[--C-:B------:R-:W-:Y:S01]  /*66d0*/  FADD R32, R32, -R4.reuse ;  /* 0x8000000420207221 */ /* 0x100fe20000000000 */
[----:B------:R3:W-:Y:S01]  /*66e0*/  MUFU.EX2 R39, R28 ;  /* 0x0000001c00277308 */ /* 0x0007e20000000800 */
[--C-:B------:R-:W-:Y:S02]  /*66f0*/  FADD R31, R31, -R4.reuse ;  /* 0x800000041f1f7221 */ /* 0x100fe40000000000 */
[----:B------:R-:W-:-:S02]  /*6700*/  FADD R29, R33, -R4 ;  /* 0x80000004211d7221 */ /* 0x000fc40000000000 */
[----:B------:R-:W-:Y:S01]  /*6710*/  HMMA.16816.F32.BF16 R132, R136, R46, R132 ;  /* 0x0000002e8884723c */ /* 0x000fe20000041884 */
[--C-:B------:R-:W-:Y:S02]  /*6720*/  FADD R30, R30, -R7.reuse ;  /* 0x800000071e1e7221 */ /* 0x100fe40000000000 */
[----:B---3--:R-:W-:-:S05]  /*6730*/  FADD R28, R27, -R7 ;  /* 0x800000071b1c7221 */ /* 0x008fca0000000000 */
[----:B------:R-:W-:Y:S01]  /*6740*/  HMMA.16816.F32.BF16 R76, R136, R42, R76 ;  /* 0x0000002a884c723c */ /* 0x000fe2000004184c */
[----:B------:R-:W-:Y:S02]  /*6750*/  FMUL R32, R32, 1.4426950216293334961 ;  /* 0x3fb8aa3b20207820 */ /* 0x000fe40000400000 */
[----:B------:R-:W-:-:S05]  /*6760*/  FMUL R31, R31, 1.4426950216293334961 ;  /* 0x3fb8aa3b1f1f7820 */ /* 0x000fca0000400000 */
[----:B------:R-:W-:Y:S01]  /*6770*/  HMMA.16816.F32.BF16 R124, R136, R70, R124 ;  /* 0x00000046887c723c */ /* 0x000fe2000004187c */
[----:B------:R-:W-:Y:S02]  /*6780*/  FMUL R29, R29, 1.4426950216293334961 ;  /* 0x3fb8aa3b1d1d7820 */ /* 0x000fe40000400000 */
[----:B------:R-:W-:-:S05]  /*6790*/  FMUL R30, R30, 1.4426950216293334961 ;  /* 0x3fb8aa3b1e1e7820 */ /* 0x000fca0000400000 */
[----:B------:R-:W-:Y:S01]  /*67a0*/  HMMA.16816.F32.BF16 R80, R136, R66, R80 ;  /* 0x000000428850723c */ /* 0x000fe20000041850 */
[----:B------:R-:W-:-:S07]  /*67b0*/  FMUL R28, R28, 1.4426950216293334961 ;  /* 0x3fb8aa3b1c1c7820 */ /* 0x000fce0000400000 */
[C---:B------:R-:W-:Y:S08]  /*67c0*/  HMMA.16816.F32.BF16 R120, R136.reuse, R62, R120 ;  /* 0x0000003e8878723c */ /* 0x040ff00000041878 */
[C---:B------:R-:W-:Y:S08]  /*67d0*/  HMMA.16816.F32.BF16 R116, R136.reuse, R58, R116 ;  /* 0x0000003a8874723c */ /* 0x040ff00000041874 */
[C---:B------:R-:W-:Y:S01]  /*67e0*/  HMMA.16816.F32.BF16 R112, R136.reuse, R50, R112 ;  /* 0x000000328870723c */ /* 0x040fe20000041870 */
[----:B------:R-:W-:Y:S07]  /*67f0*/  MUFU.EX2 R33, R32 ;  /* 0x0000002000217308 */ /* 0x000fee0000000800 */
[----:B------:R-:W-:Y:S07]  /*6800*/  HMMA.16816.F32.BF16 R136, R136, R54, R108 ;  /* 0x000000368888723c */ /* 0x000fee000004186c */
[----:B0-----:R-:W-:-:S02]  /*6810*/  F2FP.BF16.PACK_AB R108, R20, R18 ;  /* 0x00000012146c723e */ /* 0x001fc400000010ff */
[----:B------:R-:W-:Y:S02]  /*6820*/  F2FP.BF16.PACK_AB R109, R35, R36 ;  /* 0x00000024236d723e */ /* 0x000fe400000010ff */
[----:B-1----:R-:W-:Y:S02]  /*6830*/  F2FP.BF16.PACK_AB R110, R21, R16 ;  /* 0x00000010156e723e */ /* 0x002fe400000010ff */
[----:B--2---:R-:W-:Y:S01]  /*6840*/  F2FP.BF16.PACK_AB R111, R37, R34 ;  /* 0x00000022256f723e */ /* 0x004fe200000010ff */
[----:B------:R-:W-:Y:S06]  /*6850*/  MUFU.EX2 R38, R31 ;  /* 0x0000001f00267308 */ /* 0x000fec0000000800 */
[C---:B------:R-:W-:Y:S01]  /*6860*/  HMMA.16816.F32.BF16 R92, R108.reuse, R46, R92 ;  /* 0x0000002e6c5c723c */ /* 0x040fe2000004185c */
[----:B------:R-:W-:Y:S01]  /*6870*/  LDSM.16.M88.4 R44, [R237+0x5c00] ;  /* 0x005c0000ed2c783b */ /* 0x000fe20000000200 */
[----:B------:R-:W-:Y:S06]  /*6880*/  MUFU.EX2 R32, R29 ;  /* 0x0000001d00207308 */ /* 0x000fec0000000800 */
[C---:B------:R-:W-:Y:S01]  /*6890*/  HMMA.16816.F32.BF16 R128, R108.reuse, R42, R128 ;  /* 0x0000002a6c80723c */ /* 0x040fe20000041880 */
[----:B------:R-:W-:Y:S01]  /*68a0*/  LDSM.16.M88.4 R40, [R237+0x4400] ;  /* 0x00440000ed28783b */ /* 0x000fe20000000200 */
[----:B------:R-:W0:Y:S06]  /*68b0*/  MUFU.EX2 R141, R30 ;  /* 0x0000001e008d7308 */ /* 0x000e2c0000000800 */
[C---:B------:R-:W-:Y:S01]  /*68c0*/  HMMA.16816.F32.BF16 R84, R108.reuse, R66, R84 ;  /* 0x000000426c54723c */ /* 0x040fe20000041854 */
[----:B------:R-:W-:Y:S01]  /*68d0*/  LDSM.16.M88.4 R64, [R237+0x4800] ;  /* 0x00480000ed40783b */ /* 0x000fe20000000200 */
[----:B------:R1:W-:Y:S06]  /*68e0*/  MUFU.EX2 R142, R28 ;  /* 0x0000001c008e7308 */ /* 0x0003ec0000000800 */
[C---:B------:R-:W-:Y:S01]  /*68f0*/  HMMA.16816.F32.BF16 R88, R108.reuse, R62, R88 ;  /* 0x0000003e6c58723c */ /* 0x040fe20000041858 */
[----:B------:R-:W-:Y:S04]  /*6900*/  LDSM.16.M88.4 R60, [R237+0x4c00] ;  /* 0x004c0000ed3c783b */ /* 0x000fe80000000200 */
[----:B-1----:R-:W1:Y:S03]  /*6910*/  LDSM.16.M88.4 R28, [R237+0x4000] ;  /* 0x00400000ed1c783b */ /* 0x002e660000000200 */
[C---:B------:R-:W-:Y:S01]  /*6920*/  HMMA.16816.F32.BF16 R72, R108.reuse, R58, R72 ;  /* 0x0000003a6c48723c */ /* 0x040fe20000041848 */
[----:B------:R-:W2:Y:S07]  /*6930*/  LDSM.16.M88.4 R56, [R237+0x5000] ;  /* 0x00500000ed38783b */ /* 0x000eae0000000200 */
[C---:B------:R-:W-:Y:S01]  /*6940*/  HMMA.16816.F32.BF16 R100, R108.reuse, R50, R100 ;  /* 0x000000326c64723c */ /* 0x040fe20000041864 */
[----:B------:R-:W-:Y:S07]  /*6950*/  LDSM.16.M88.4 R48, [R237+0x5800] ;  /* 0x00580000ed30783b */ /* 0x000fee0000000200 */
[----:B------:R-:W-:Y:S01]  /*6960*/  HMMA.16816.F32.BF16 R96, R108, R54, R96 ;  /* 0x000000366c60723c */ /* 0x000fe20000041860 */
[----:B------:R-:W3:Y:S01]  /*6970*/  LDSM.16.M88.4 R52, [R237+0x5400] ;  /* 0x00540000ed34783b */ /* 0x000ee20000000200 */
[----:B------:R-:W-:-:S02]  /*6980*/  FADD R146, R146, -R7 ;  /* 0x8000000792927221 */ /* 0x000fc40000000000 */
[----:B------:R-:W-:Y:S02]  /*6990*/  FMUL R140, R140, 1.4426950216293334961 ;  /* 0x3fb8aa3b8c8c7820 */ /* 0x000fe40000400000 */
[----:B------:R-:W-:Y:S02]  /*69a0*/  FMUL R146, R146, 1.4426950216293334961 ;  /* 0x3fb8aa3b92927820 */ /* 0x000fe40000400000 */
[----:B------:R-:W-:Y:S01]  /*69b0*/  HMMA.16816.F32.BF16 R104, R108, R70, R104 ;  /* 0x000000466c68723c */ /* 0x000fe20000041868 */
[--C-:B------:R-:W-:Y:S01]  /*69c0*/  FADD R147, R147, -R8.reuse ;  /* 0x8000000893937221 */ /* 0x100fe20000000000 */
[----:B------:R4:W-:Y:S01]  /*69d0*/  MUFU.EX2 R27, R146 ;  /* 0x00000092001b7308 */ /* 0x0009e20000000800 */
[--C-:B------:R-:W-:Y:S02]  /*69e0*/  FADD R148, R148, -R8.reuse ;  /* 0x8000000894947221 */ /* 0x100fe40000000000 */
[--C-:B------:R-:W-:Y:S02]  /*69f0*/  FADD R149, R149, -R8.reuse ;  /* 0x8000000895957221 */ /* 0x100fe40000000000 */
[----:B------:R-:W-:-:S02]  /*6a00*/  FADD R150, R150, -R8 ;  /* 0x8000000896967221 */ /* 0x000fc40000000000 */
[--C-:B------:R-:W-:Y:S02]  /*6a10*/  FADD R109, R151, -R9.reuse ;  /* 0x80000009976d7221 */ /* 0x100fe40000000000 */
[--C-:B----4-:R-:W-:Y:S02]  /*6a20*/  FADD R146, R152, -R9.reuse ;  /* 0x8000000998927221 */ /* 0x110fe40000000000 */
[--C-:B------:R-:W-:Y:S02]  /*6a30*/  FADD R110, R154, -R9.reuse ;  /* 0x800000099a6e7221 */ /* 0x100fe40000000000 */
[----:B------:R-:W-:Y:S01]  /*6a40*/  FADD R111, R155, -R9 ;  /* 0x800000099b6f7221 */ /* 0x000fe20000000000 */
[----:B------:R-:W4:Y:S01]  /*6a50*/  MUFU.EX2 R140, R140 ;  /* 0x0000008c008c7308 */ /* 0x000f220000000800 */
[----:B------:R-:W-:Y:S02]  /*6a60*/  FMUL R143, R147, 1.4426950216293334961 ;  /* 0x3fb8aa3b938f7820 */ /* 0x000fe40000400000 */
[----:B------:R-:W-:-:S02]  /*6a70*/  FMUL R144, R148, 1.4426950216293334961 ;  /* 0x3fb8aa3b94907820 */ /* 0x000fc40000400000 */
[----:B------:R-:W-:Y:S02]  /*6a80*/  FMUL R145, R149, 1.4426950216293334961 ;  /* 0x3fb8aa3b95917820 */ /* 0x000fe40000400000 */
[----:B------:R-:W-:Y:S02]  /*6a90*/  FMUL R108, R150, 1.4426950216293334961 ;  /* 0x3fb8aa3b966c7820 */ /* 0x000fe40000400000 */
[----:B------:R-:W-:Y:S02]  /*6aa0*/  FMUL R146, R146, 1.4426950216293334961 ;  /* 0x3fb8aa3b92927820 */ /* 0x000fe40000400000 */
[----:B------:R-:W-:Y:S02]  /*6ab0*/  FMUL R109, R109, 1.4426950216293334961 ;  /* 0x3fb8aa3b6d6d7820 */ /* 0x000fe40000400000 */
[----:B------:R-:W-:Y:S02]  /*6ac0*/  FMUL R110, R110, 1.4426950216293334961 ;  /* 0x3fb8aa3b6e6e7820 */ /* 0x000fe40000400000 */
[----:B------:R-:W-:-:S02]  /*6ad0*/  FMUL R111, R111, 1.4426950216293334961 ;  /* 0x3fb8aa3b6f6f7820 */ /* 0x000fc40000400000 */
[----:B------:R-:W-:Y:S01]  /*6ae0*/  FADD R169, R170, R169 ;  /* 0x000000a9aaa97221 */ /* 0x000fe20000000000 */
[----:B------:R-:W-:Y:S01]  /*6af0*/  MUFU.EX2 R143, R143 ;  /* 0x0000008f008f7308 */ /* 0x000fe20000000800 */
[----:B------:R-:W-:Y:S02]  /*6b00*/  FADD R161, R162, R161 ;  /* 0x000000a1a2a17221 */ /* 0x000fe40000000000 */
[----:B------:R-:W-:Y:S02]  /*6b10*/  FADD R169, R166, R169 ;  /* 0x000000a9a6a97221 */ /* 0x000fe40000000000 */
[----:B------:R-:W-:-:S03]  /*6b20*/  FADD R167, R168, R167 ;  /* 0x000000a7a8a77221 */ /* 0x000fc60000000000 */
[----:B------:R-:W5:Y:S01]  /*6b30*/  MUFU.EX2 R144, R144 ;  /* 0x0000009000907308 */ /* 0x000f620000000800 */
[----:B------:R-:W-:Y:S02]  /*6b40*/  FADD R157, R158, R157 ;  /* 0x0000009d9e9d7221 */ /* 0x000fe40000000000 */
[----:B------:R-:W-:-:S05]  /*6b50*/  FADD R161, R160, R161 ;  /* 0x000000a1a0a17221 */ /* 0x000fca0000000000 */
[----:B------:R-:W-:Y:S01]  /*6b60*/  MUFU.EX2 R145, R145 ;  /* 0x0000009100917308 */ /* 0x000fe20000000800 */
[----:B------:R-:W-:-:S07]  /*6b70*/  FADD R169, R165, R169 ;  /* 0x000000a9a5a97221 */ /* 0x000fce0000000000 */
[----:B------:R-:W-:Y:S01]  /*6b80*/  MUFU.EX2 R108, R108 ;  /* 0x0000006c006c7308 */ /* 0x000fe20000000800 */
[----:B------:R-:W-:-:S07]  /*6b90*/  FADD R167, R164, R167 ;  /* 0x000000a7a4a77221 */ /* 0x000fce0000000000 */
[----:B------:R-:W-:Y:S01]  /*6ba0*/  MUFU.EX2 R146, R146 ;  /* 0x0000009200927308 */ /* 0x000fe20000000800 */
[----:B------:R-:W-:-:S07]  /*6bb0*/  FADD R157, R156, R157 ;  /* 0x0000009d9c9d7221 */ /* 0x000fce0000000000 */
[----:B------:R-:W0:Y:S08]  /*6bc0*/  MUFU.EX2 R109, R109 ;  /* 0x0000006d006d7308 */ /* 0x000e300000000800 */
[----:B------:R-:W-:Y:S08]  /*6bd0*/  MUFU.EX2 R110, R110 ;  /* 0x0000006e006e7308 */ /* 0x000ff00000000800 */
[----:B------:R-:W2:Y:S01]  /*6be0*/  MUFU.EX2 R111, R111 ;  /* 0x0000006f006f7308 */ /* 0x000ea20000000800 */
[----:B0-----:R-:W-:Y:S01]  /*6bf0*/  F2FP.BF16.PACK_AB R68, R141, R39 ;  /* 0x000000278d44723e */ /* 0x001fe200000010ff */
[----:B------:R-:W-:Y:S01]  /*6c00*/  FADD R161, R159, R161 ;  /* 0x000000a19fa17221 */ /* 0x000fe20000000000 */
[----:B----4-:R-:W-:Y:S01]  /*6c10*/  F2FP.BF16.PACK_AB R69, R38, R140 ;  /* 0x0000008c2645723e */ /* 0x010fe200000010ff */
[----:B------:R-:W-:Y:S01]  /*6c20*/  FADD R169, R25, R169 ;  /* 0x000000a919a97221 */ /* 0x000fe20000000000 */
[----:B------:R-:W-:-:S02]  /*6c30*/  F2FP.BF16.PACK_AB R70, R142, R27 ;  /* 0x0000001b8e46723e */ /* 0x000fc400000010ff */
[----:B------:R-:W-:Y:S01]  /*6c40*/  F2FP.BF16.PACK_AB R71, R32, R33 ;  /* 0x000000212047723e */ /* 0x000fe200000010ff */
[----:B------:R-:W-:Y:S02]  /*6c50*/  FADD R167, R163, R167 ;  /* 0x000000a7a3a77221 */ /* 0x000fe40000000000 */
[----:B------:R-:W-:Y:S02]  /*6c60*/  FADD R157, R153, R157 ;  /* 0x0000009d999d7221 */ /* 0x000fe40000000000 */
[----:B------:R-:W-:Y:S02]  /*6c70*/  FADD R161, R18, R161 ;  /* 0x000000a112a17221 */ /* 0x000fe40000000000 */
[----:B------:R-:W-:Y:S01]  /*6c80*/  FADD R169, R24, R169 ;  /* 0x000000a918a97221 */ /* 0x000fe20000000000 */
[----:B-1----:R-:W-:Y:S01]  /*6c90*/  HMMA.16816.F32.BF16 R132, R68, R28, R132 ;  /* 0x0000001c4484723c */ /* 0x002fe20000041884 */
[----:B------:R-:W-:Y:S02]  /*6ca0*/  FADD R167, R26, R167 ;  /* 0x000000a71aa77221 */ /* 0x000fe40000000000 */
[----:B------:R-:W-:-:S02]  /*6cb0*/  FADD R157, R36, R157 ;  /* 0x0000009d249d7221 */ /* 0x000fc40000000000 */
[----:B------:R-:W-:Y:S02]  /*6cc0*/  FADD R161, R20, R161 ;  /* 0x000000a114a17221 */ /* 0x000fe40000000000 */
[----:B------:R-:W-:Y:S01]  /*6cd0*/  FADD R169, R23, R169 ;  /* 0x000000a917a97221 */ /* 0x000fe20000000000 */
[----:B------:R-:W-:Y:S01]  /*6ce0*/  HMMA.16816.F32.BF16 R76, R68, R40, R76 ;  /* 0x00000028444c723c */ /* 0x000fe2000004184c */
[----:B------:R-:W-:Y:S02]  /*6cf0*/  FADD R167, R17, R167 ;  /* 0x000000a711a77221 */ /* 0x000fe40000000000 */
[----:B------:R-:W-:-:S05]  /*6d00*/  FADD R157, R35, R157 ;  /* 0x0000009d239d7221 */ /* 0x000fca0000000000 */
[----:B------:R-:W-:Y:S01]  /*6d10*/  HMMA.16816.F32.BF16 R124, R68, R64, R124 ;  /* 0x00000040447c723c */ /* 0x000fe2000004187c */
[----:B------:R-:W-:Y:S02]  /*6d20*/  FADD R183, R183, -R7 ;  /* 0x80000007b7b77221 */ /* 0x000fe40000000000 */
[----:B------:R-:W-:-:S05]  /*6d30*/  FADD R161, R16, R161 ;  /* 0x000000a110a17221 */ /* 0x000fca0000000000 */
[----:B------:R-:W-:Y:S01]  /*6d40*/  HMMA.16816.F32.BF16 R80, R68, R60, R80 ;  /* 0x0000003c4450723c */ /* 0x000fe20000041850 */
[----:B------:R-:W-:-:S07]  /*6d50*/  FADD R169, R22, R169 ;  /* 0x000000a916a97221 */ /* 0x000fce0000000000 */
[----:B--2---:R-:W-:Y:S01]  /*6d60*/  HMMA.16816.F32.BF16 R120, R68, R56, R120 ;  /* 0x000000384478723c */ /* 0x004fe20000041878 */
[----:B------:R-:W-:-:S07]  /*6d70*/  FADD R181, R181, -R4 ;  /* 0x80000004b5b57221 */ /* 0x000fce0000000000 */
[----:B---3--:R-:W-:Y:S01]  /*6d80*/  HMMA.16816.F32.BF16 R116, R68, R52, R116 ;  /* 0x000000344474723c */ /* 0x008fe20000041874 */
[----:B------:R-:W-:-:S07]  /*6d90*/  FADD R179, R179, -R9 ;  /* 0x80000009b3b37221 */ /* 0x000fce0000000000 */
[C---:B------:R-:W-:Y:S08]  /*6da0*/  HMMA.16816.F32.BF16 R112, R68.reuse, R48, R112 ;  /* 0x000000304470723c */ /* 0x040ff00000041870 */
[----:B------:R-:W-:Y:S07]  /*6db0*/  HMMA.16816.F32.BF16 R136, R68, R44, R136 ;  /* 0x0000002c4488723c */ /* 0x000fee0000041888 */
[----:B-----5:R-:W-:-:S02]  /*6dc0*/  F2FP.BF16.PACK_AB R68, R144, R143 ;  /* 0x0000008f9044723e */ /* 0x020fc400000010ff */
[----:B------:R-:W-:Y:S02]  /*6dd0*/  F2FP.BF16.PACK_AB R69, R109, R146 ;  /* 0x000000926d45723e */ /* 0x000fe400000010ff */
[----:B------:R-:W-:Y:S02]  /*6de0*/  F2FP.BF16.PACK_AB R70, R108, R145 ;  /* 0x000000916c46723e */ /* 0x000fe400000010ff */
[----:B------:R-:W-:Y:S01]  /*6df0*/  F2FP.BF16.PACK_AB R71, R111, R110 ;  /* 0x0000006e6f47723e */ /* 0x000fe200000010ff */
[----:B------:R-:W-:Y:S02]  /*6e00*/  FADD R185, R185, -R8 ;  /* 0x80000008b9b97221 */ /* 0x000fe40000000000 */
[----:B------:R-:W-:Y:S02]  /*6e10*/  FADD R167, R19, R167 ;  /* 0x000000a713a77221 */ /* 0x000fe40000000000 */
[----:B------:R-:W-:Y:S02]  /*6e20*/  FADD R157, R34, R157 ;  /* 0x0000009d229d7221 */ /* 0x000fe40000000000 */
[----:B------:R-:W-:Y:S01]  /*6e30*/  HMMA.16816.F32.BF16 R104, R68, R64, R104 ;  /* 0x000000404468723c */ /* 0x000fe20000041868 */
[----:B------:R-:W-:-:S02]  /*6e40*/  FADD R182, R182, -R7 ;  /* 0x80000007b6b67221 */ /* 0x000fc40000000000 */
[----:B------:R-:W-:Y:S02]  /*6e50*/  FADD R173, R173, -R7 ;  /* 0x80000007adad7221 */ /* 0x000fe40000000000 */
[----:B------:R-:W-:Y:S02]  /*6e60*/  FADD R161, R21, R161 ;  /* 0x000000a115a17221 */ /* 0x000fe40000000000 */
[----:B------:R-:W-:Y:S01]  /*6e70*/  FMUL R64, R183, 1.4426950216293334961 ;  /* 0x3fb8aa3bb7407820 */ /* 0x000fe20000400000 */
[----:B------:R-:W-:Y:S01]  /*6e80*/  HMMA.16816.F32.BF16 R128, R68, R40, R128 ;  /* 0x000000284480723c */ /* 0x000fe20000041880 */
[----:B------:R-:W-:Y:S02]  /*6e90*/  FADD R169, R39, R169 ;  /* 0x000000a927a97221 */ /* 0x000fe40000000000 */
[----:B------:R-:W-:Y:S02]  /*6ea0*/  FADD R180, R180, -R4 ;  /* 0x80000004b4b47221 */ /* 0x000fe40000000000 */
[----:B------:R-:W-:-:S02]  /*6eb0*/  FADD R184, R184, -R8 ;  /* 0x80000008b8b87221 */ /* 0x000fc40000000000 */
[----:B------:R-:W-:Y:S02]  /*6ec0*/  FMUL R40, R181, 1.4426950216293334961 ;  /* 0x3fb8aa3bb5287820 */ /* 0x000fe40000400000 */
[----:B------:R-:W-:Y:S02]  /*6ed0*/  FMUL R21, R179, 1.4426950216293334961 ;  /* 0x3fb8aa3bb3157820 */ /* 0x000fe40000400000 */
[----:B------:R-:W-:Y:S01]  /*6ee0*/  FADD R178, R178, -R9 ;  /* 0x80000009b2b27221 */ /* 0x000fe20000000000 */
[----:B------:R-:W-:Y:S01]  /*6ef0*/  HMMA.16816.F32.BF16 R84, R68, R60, R84 ;  /* 0x0000003c4454723c */ /* 0x000fe20000041854 */
[----:B------:R-:W-:Y:S02]  /*6f00*/  FMUL R185, R185, 1.4426950216293334961 ;  /* 0x3fb8aa3bb9b97820 */ /* 0x000fe40000400000 */
[----:B------:R-:W-:Y:S02]  /*6f10*/  FADD R167, R15, R167 ;  /* 0x000000a70fa77221 */ /* 0x000fe40000000000 */
[----:B------:R-:W-:-:S02]  /*6f20*/  FADD R157, R37, R157 ;  /* 0x0000009d259d7221 */ /* 0x000fc40000000000 */
[----:B------:R-:W-:Y:S01]  /*6f30*/  FMUL R61, R182, 1.4426950216293334961 ;  /* 0x3fb8aa3bb63d7820 */ /* 0x000fe20000400000 */
[----:B------:R-:W-:Y:S01]  /*6f40*/  HMMA.16816.F32.BF16 R92, R68, R28, R92 ;  /* 0x0000001c445c723c */ /* 0x000fe2000004185c */
[----:B------:R-:W-:Y:S02]  /*6f50*/  FADD R174, R174, -R7 ;  /* 0x80000007aeae7221 */ /* 0x000fe40000000000 */
[----:B------:R-:W-:Y:S02]  /*6f60*/  FMUL R26, R173, 1.4426950216293334961 ;  /* 0x3fb8aa3bad1a7820 */ /* 0x000fe40000400000 */
[----:B------:R-:W-:Y:S01]  /*6f70*/  FADD R169, R141, R169 ;  /* 0x000000a98da97221 */ /* 0x000fe20000000000 */
[----:B------:R-:W0:Y:S01]  /*6f80*/  MUFU.EX2 R64, R64 ;  /* 0x0000004000407308 */ /* 0x000e220000000800 */
[----:B------:R-:W-:Y:S02]  /*6f90*/  FMUL R28, R180, 1.4426950216293334961 ;  /* 0x3fb8aa3bb41c7820 */ /* 0x000fe40000400000 */
[----:B------:R-:W-:-:S02]  /*6fa0*/  FADD R172, R172, -R4 ;  /* 0x80000004acac7221 */ /* 0x000fc40000000000 */
[----:B------:R-:W-:Y:S02]  /*6fb0*/  FMUL R20, R184, 1.4426950216293334961 ;  /* 0x3fb8aa3bb8147820 */ /* 0x000fe40000400000 */
[----:B------:R-:W-:Y:S02]  /*6fc0*/  FADD R186, R186, -R8 ;  /* 0x80000008baba7221 */ /* 0x000fe40000000000 */
[----:B------:R-:W-:Y:S02]  /*6fd0*/  FMUL R22, R178, 1.4426950216293334961 ;  /* 0x3fb8aa3bb2167820 */ /* 0x000fe40000400000 */
[----:B------:R-:W-:Y:S01]  /*6fe0*/  FADD R176, R176, -R9 ;  /* 0x80000009b0b07221 */ /* 0x000fe20000000000 */
[----:B------:R-:W1:Y:S01]  /*6ff0*/  MUFU.EX2 R40, R40 ;  /* 0x0000002800287308 */ /* 0x000e620000000800 */
[----:B------:R-:W-:Y:S02]  /*7000*/  FADD R167, R140, R167 ;  /* 0x000000a78ca77221 */ /* 0x000fe40000000000 */
[----:B------:R-:W-:-:S02]  /*7010*/  FADD R161, R143, R161 ;  /* 0x000000a18fa17221 */ /* 0x000fc40000000000 */
[----:B------:R-:W-:Y:S02]  /*7020*/  FADD R157, R146, R157 ;  /* 0x0000009d929d7221 */ /* 0x000fe40000000000 */
[----:B------:R-:W-:Y:S01]  /*7030*/  FADD R171, R171, -R4 ;  /* 0x80000004abab7221 */ /* 0x000fe20000000000 */
[----:B------:R-:W2:Y:S01]  /*7040*/  MUFU.EX2 R24, R185 ;  /* 0x000000b900187308 */ /* 0x000ea20000000800 */
[----:B------:R-:W-:Y:S02]  /*7050*/  FMUL R60, R174, 1.4426950216293334961 ;  /* 0x3fb8aa3bae3c7820 */ /* 0x000fe40000400000 */
[----:B------:R-:W-:Y:S02]  /*7060*/  FADD R169, R27, R169 ;  /* 0x000000a91ba97221 */ /* 0x000fe40000000000 */
[----:B------:R-:W-:-:S03]  /*7070*/  FMUL R41, R172, 1.4426950216293334961 ;  /* 0x3fb8aa3bac297820 */ /* 0x000fc60000400000 */
[----:B------:R-:W3:Y:S01]  /*7080*/  MUFU.EX2 R21, R21 ;  /* 0x0000001500157308 */ /* 0x000ee20000000800 */
[----:B------:R-:W-:Y:S02]  /*7090*/  FADD R15, R177, -R8 ;  /* 0x80000008b10f7221 */ /* 0x000fe40000000000 */
[----:B------:R-:W-:Y:S02]  /*70a0*/  FMUL R27, R176, 1.4426950216293334961 ;  /* 0x3fb8aa3bb01b7820 */ /* 0x000fe40000400000 */
[----:B------:R-:W-:-:S03]  /*70b0*/  FADD R175, R175, -R9 ;  /* 0x80000009afaf7221 */ /* 0x000fc60000000000 */
[----:B------:R4:W-:Y:S01]  /*70c0*/  MUFU.EX2 R25, R26 ;  /* 0x0000001a00197308 */ /* 0x0009e20000000800 */
[----:B------:R-:W-:Y:S02]  /*70d0*/  FADD R167, R38, R167 ;  /* 0x000000a726a77221 */ /* 0x000fe40000000000 */
[----:B------:R-:W-:Y:S02]  /*70e0*/  FADD R161, R144, R161 ;  /* 0x000000a190a17221 */ /* 0x000fe40000000000 */
[----:B------:R-:W-:-:S03]  /*70f0*/  FADD R157, R109, R157 ;  /* 0x0000009d6d9d7221 */ /* 0x000fc60000000000 */
[----:B------:R-:W5:Y:S01]  /*7100*/  MUFU.EX2 R61, R61 ;  /* 0x0000003d003d7308 */ /* 0x000f620000000800 */
[----:B----4-:R-:W-:Y:S02]  /*7110*/  FMUL R26, R186, 1.4426950216293334961 ;  /* 0x3fb8aa3bba1a7820 */ /* 0x010fe40000400000 */
[----:B------:R-:W-:Y:S02]  /*7120*/  FMUL R29, R171, 1.4426950216293334961 ;  /* 0x3fb8aa3bab1d7820 */ /* 0x000fe40000400000 */
[----:B------:R-:W-:-:S03]  /*7130*/  FMUL R15, R15, 1.4426950216293334961 ;  /* 0x3fb8aa3b0f0f7820 */ /* 0x000fc60000400000 */
[----:B------:R-:W4:Y:S01]  /*7140*/  MUFU.EX2 R28, R28 ;  /* 0x0000001c001c7308 */ /* 0x000f220000000800 */
[----:B------:R-:W-:Y:S02]  /*7150*/  FMUL R37, R175, 1.4426950216293334961 ;  /* 0x3fb8aa3baf257820 */ /* 0x000fe40000400000 */
[----:B------:R-:W-:-:S05]  /*7160*/  FADD R167, R33, R167 ;  /* 0x000000a721a77221 */ /* 0x000fca0000000000 */
[----:B------:R-:W0:Y:S01]  /*7170*/  MUFU.EX2 R20, R20 ;  /* 0x0000001400147308 */ /* 0x000e220000000800 */
[----:B------:R-:W-:Y:S02]  /*7180*/  FADD R161, R145, R161 ;  /* 0x000000a191a17221 */ /* 0x000fe40000000000 */
[----:B------:R-:W-:-:S05]  /*7190*/  FADD R157, R110, R157 ;  /* 0x0000009d6e9d7221 */ /* 0x000fca0000000000 */
[----:B------:R-:W0:Y:S01]  /*71a0*/  MUFU.EX2 R22, R22 ;  /* 0x0000001600167308 */ /* 0x000e220000000800 */
[----:B------:R-:W-:Y:S02]  /*71b0*/  FADD R169, R142, R169 ;  /* 0x000000a98ea97221 */ /* 0x000fe40000000000 */
[----:B------:R-:W-:-:S05]  /*71c0*/  FADD R167, R32, R167 ;  /* 0x000000a720a77221 */ /* 0x000fca0000000000 */
[----:B------:R-:W1:Y:S01]  /*71d0*/  MUFU.EX2 R60, R60 ;  /* 0x0000003c003c7308 */ /* 0x000e620000000800 */
[----:B------:R-:W-:Y:S02]  /*71e0*/  FADD R161, R108, R161 ;  /* 0x000000a16ca17221 */ /* 0x000fe40000000000 */
[----:B------:R-:W-:-:S05]  /*71f0*/  FADD R157, R111, R157 ;  /* 0x0000009d6f9d7221 */ /* 0x000fca0000000000 */
[----:B------:R-:W1:Y:S01]  /*7200*/  MUFU.EX2 R41, R41 ;  /* 0x0000002900297308 */ /* 0x000e620000000800 */
[----:B0-----:R-:W-:-:S07]  /*7210*/  FADD R169, R64, R169 ;  /* 0x000000a940a97221 */ /* 0x001fce0000000000 */
[----:B------:R-:W0:Y:S08]  /*7220*/  MUFU.EX2 R26, R26 ;  /* 0x0000001a001a7308 */ /* 0x000e300000000800 */
[----:B------:R-:W0:Y:S01]  /*7230*/  MUFU.EX2 R27, R27 ;  /* 0x0000001b001b7308 */ /* 0x000e220000000800 */
[----:B-1----:R-:W-:Y:S02]  /*7240*/  FADD R167, R40, R167 ;  /* 0x000000a728a77221 */ /* 0x002fe40000000000 */
[----:B--2---:R-:W-:-:S05]  /*7250*/  FADD R161, R24, R161 ;  /* 0x000000a118a17221 */ /* 0x004fca0000000000 */
[----:B------:R-:W1:Y:S01]  /*7260*/  MUFU.EX2 R29, R29 ;  /* 0x0000001d001d7308 */ /* 0x000e620000000800 */
[----:B---3--:R-:W-:-:S07]  /*7270*/  FADD R157, R21, R157 ;  /* 0x0000009d159d7221 */ /* 0x008fce0000000000 */
[----:B------:R-:W2:Y:S01]  /*7280*/  MUFU.EX2 R15, R15 ;  /* 0x0000000f000f7308 */ /* 0x000ea20000000800 */
[----:B-----5:R-:W-:-:S07]  /*7290*/  FADD R169, R61, R169 ;  /* 0x000000a93da97221 */ /* 0x020fce0000000000 */
[----:B------:R-:W3:Y:S01]  /*72a0*/  MUFU.EX2 R37, R37 ;  /* 0x0000002500257308 */ /* 0x000ee20000000800 */
[----:B----4-:R-:W-:Y:S02]  /*72b0*/  FADD R167, R28, R167 ;  /* 0x000000a71ca77221 */ /* 0x010fe40000000000 */
[----:B------:R-:W-:Y:S02]  /*72c0*/  FADD R161, R20, R161 ;  /* 0x000000a114a17221 */ /* 0x000fe40000000000 */
[----:B------:R-:W-:Y:S01]  /*72d0*/  FADD R157, R22, R157 ;  /* 0x0000009d169d7221 */ /* 0x000fe20000000000 */
[----:B------:R-:W-:Y:S01]  /*72e0*/  F2FP.BF16.PACK_AB R17, R28, R40 ;  /* 0x000000281c11723e */ /* 0x000fe200000010ff */
[----:B------:R-:W-:Y:S02]  /*72f0*/  FADD R32, R60, R169 ;  /* 0x000000a93c207221 */ /* 0x000fe40000000000 */
[----:B------:R-:W-:Y:S02]  /*7300*/  FADD R167, R41, R167 ;  /* 0x000000a729a77221 */ /* 0x000fe40000000000 */
[----:B0-----:R-:W-:-:S02]  /*7310*/  FADD R23, R26, R161 ;  /* 0x000000a11a177221 */ /* 0x001fc40000000000 */
[----:B------:R-:W-:Y:S01]  /*7320*/  FADD R28, R27, R157 ;  /* 0x0000009d1b1c7221 */ /* 0x000fe20000000000 */
[----:B-1----:R-:W-:Y:S01]  /*7330*/  F2FP.BF16.PACK_AB R19, R29, R41 ;  /* 0x000000291d13723e */ /* 0x002fe200000010ff */
[----:B------:R-:W-:Y:S02]  /*7340*/  FADD R32, R25, R32 ;  /* 0x0000002019207221 */ /* 0x000fe40000000000 */
[----:B------:R-:W-:Y:S02]  /*7350*/  FADD R29, R29, R167 ;  /* 0x000000a71d1d7221 */ /* 0x000fe40000000000 */
[----:B--2---:R-:W-:Y:S02]  /*7360*/  FADD R23, R15, R23 ;  /* 0x000000170f177221 */ /* 0x004fe40000000000 */
[----:B---3--:R-:W-:Y:S01]  /*7370*/  FADD R28, R37, R28 ;  /* 0x0000001c251c7221 */ /* 0x008fe20000000000 */
[----:B------:R-:W0:Y:S04]  /*7380*/  SHFL.BFLY PT, R36, R32, 0x2, 0x1f ;  /* 0x0c401f0020247f89 */ /* 0x000e2800000e0000 */
[----:B------:R-:W1:Y:S04]  /*7390*/  SHFL.BFLY PT, R33, R29, 0x2, 0x1f ;  /* 0x0c401f001d217f89 */ /* 0x000e6800000e0000 */
[----:B------:R-:W2:Y:S04]  /*73a0*/  SHFL.BFLY PT, R34, R23, 0x2, 0x1f ;  /* 0x0c401f0017227f89 */ /* 0x000ea800000e0000 */
[----:B------:R-:W3:Y:S04]  /*73b0*/  SHFL.BFLY PT, R35, R28, 0x2, 0x1f ;  /* 0x0c401f001c237f89 */ /* 0x000ee800000e0000 */
[----:B------:R-:W4:Y:S01]  /*73c0*/  S2R R206, SR_CTAID.X ;  /* 0x0000000000ce7919 */ /* 0x000f220000002500 */
[C---:B------:R-:W-:Y:S08]  /*73d0*/  HMMA.16816.F32.BF16 R88, R68.reuse, R56, R88 ;  /* 0x000000384458723c */ /* 0x040ff00000041858 */
[C---:B------:R-:W-:Y:S08]  /*73e0*/  HMMA.16816.F32.BF16 R72, R68.reuse, R52, R72 ;  /* 0x000000344448723c */ /* 0x040ff00000041848 */
[C---:B------:R-:W-:Y:S08]  /*73f0*/  HMMA.16816.F32.BF16 R100, R68.reuse, R48, R100 ;  /* 0x000000304464723c */ /* 0x040ff00000041864 */
[----:B------:R-:W-:Y:S01]  /*7400*/  HMMA.16816.F32.BF16 R96, R68, R44, R96 ;  /* 0x0000002c4460723c */ /* 0x000fe20000041860 */
[----:B------:R-:W-:-:S02]  /*7410*/  F2FP.BF16.PACK_AB R18, R25, R60 ;  /* 0x0000003c1912723e */ /* 0x000fc400000010ff */
[----:B------:R-:W-:Y:S02]  /*7420*/  F2FP.BF16.PACK_AB R16, R61, R64 ;  /* 0x000000403d10723e */ /* 0x000fe400000010ff */
[----:B------:R-:W-:Y:S02]  /*7430*/  F2FP.BF16.PACK_AB R24, R20, R24 ;  /* 0x000000181418723e */ /* 0x000fe400000010ff */
[----:B------:R-:W-:Y:S02]  /*7440*/  F2FP.BF16.PACK_AB R25, R22, R21 ;  /* 0x000000151619723e */ /* 0x000fe400000010ff */
[----:B------:R-:W-:Y:S02]  /*7450*/  F2FP.BF16.PACK_AB R26, R15, R26 ;  /* 0x0000001a0f1a723e */ /* 0x000fe400000010ff */
[----:B------:R-:W-:Y:S01]  /*7460*/  F2FP.BF16.PACK_AB R27, R37, R27 ;  /* 0x0000001b251b723e */ /* 0x000fe200000010ff */
[----:B0-----:R-:W-:Y:S02]  /*7470*/  FADD R36, R32, R36 ;  /* 0x0000002420247221 */ /* 0x001fe40000000000 */
[----:B-1----:R-:W-:-:S02]  /*7480*/  FADD R33, R29, R33 ;  /* 0x000000211d217221 */ /* 0x002fc40000000000 */
[----:B--2---:R-:W-:Y:S02]  /*7490*/  FADD R34, R23, R34 ;  /* 0x0000002217227221 */ /* 0x004fe40000000000 */
[----:B---3--:R-:W-:Y:S01]  /*74a0*/  FADD R35, R28, R35 ;  /* 0x000000231c237221 */ /* 0x008fe20000000000 */
[----:B------:R-:W-:Y:S01]  /*74b0*/  UIADD3 UR4, UP0, UR4, 0x40, URZ ;  /* 0x0000004004047890 */ /* 0x000fe2000ff1e03f */
[-C--:B------:R-:W-:Y:S01]  /*74c0*/  HMMA.16816.F32.BF16 R132, R16, R30.reuse, R132 ;  /* 0x0000001e1084723c */ /* 0x080fe20000041884 */
[----:B------:R-:W0:Y:S01]  /*74d0*/  SHFL.BFLY PT, R15, R36, 0x1, 0x1f ;  /* 0x0c201f00240f7f89 */ /* 0x000e2200000e0000 */
[----:B----4-:R-:W-:Y:S01]  /*74e0*/  IMAD.SHL.U32 R206, R206, 0x80, RZ ;  /* 0x00000080cece7824 */ /* 0x010fe200078e00ff */
[----:B------:R-:W-:Y:S02]  /*74f0*/  UIADD3.X UR5, URZ, UR5, URZ, UP0, !UPT ;  /* 0x000000053f057290 */ /* 0x000fe400087fe43f */
[----:B------:R-:W-:Y:S03]  /*7500*/  SHFL.BFLY PT, R29, R34, 0x1, 0x1f ;  /* 0x0c201f00221d7f89 */ /* 0x000fe600000e0000 */
[----:B------:R-:W-:Y:S01]  /*7510*/  HMMA.16816.F32.BF16 R92, R24, R30, R92 ;  /* 0x0000001e185c723c */ /* 0x000fe2000004185c */
[----:B------:R-:W1:Y:S04]  /*7520*/  SHFL.BFLY PT, R30, R33, 0x1, 0x1f ;  /* 0x0c201f00211e7f89 */ /* 0x000e6800000e0000 */
[----:B------:R-:W2:Y:S01]  /*7530*/  SHFL.BFLY PT, R28, R35, 0x1, 0x1f ;  /* 0x0c201f00231c7f89 */ /* 0x000ea200000e0000 */
[----:B------:R-:W-:-:S02]  /*7540*/  IADD3 R206, R206, 0x80, RZ ;  /* 0x00000080cece7810 */ /* 0x000fc40007ffe0ff */
[----:B------:R-:W-:Y:S02]  /*7550*/  HMMA.16816.F32.BF16 R76, R16, R42, R76 ;  /* 0x0000002a104c723c */ /* 0x000fe4000004184c */
[----:B------:R-:W-:-:S06]  /*7560*/  ISETP.LE.U32.AND P0, PT, R206, UR4, PT ;  /* 0x00000004ce007c0c */ /* 0x000fcc000bf03070 */
[C---:B------:R-:W-:Y:S08]  /*7570*/  HMMA.16816.F32.BF16 R124, R16.reuse, R66, R124 ;  /* 0x00000042107c723c */ /* 0x040ff0000004187c */
[C---:B------:R-:W-:Y:S08]  /*7580*/  HMMA.16816.F32.BF16 R80, R16.reuse, R62, R80 ;  /* 0x0000003e1050723c */ /* 0x040ff00000041850 */
[C---:B------:R-:W-:Y:S08]  /*7590*/  HMMA.16816.F32.BF16 R120, R16.reuse, R58, R120 ;  /* 0x0000003a1078723c */ /* 0x040ff00000041878 */
[C---:B------:R-:W-:Y:S08]  /*75a0*/  HMMA.16816.F32.BF16 R116, R16.reuse, R54, R116 ;  /* 0x000000361074723c */ /* 0x040ff00000041874 */
[C---:B------:R-:W-:Y:S08]  /*75b0*/  HMMA.16816.F32.BF16 R112, R16.reuse, R50, R112 ;  /* 0x000000321070723c */ /* 0x040ff00000041870 */
[----:B------:R-:W-:Y:S08]  /*75c0*/  HMMA.16816.F32.BF16 R136, R16, R46, R136 ;  /* 0x0000002e1088723c */ /* 0x000ff00000041888 */
[C---:B------:R-:W-:Y:S08]  /*75d0*/  HMMA.16816.F32.BF16 R128, R24.reuse, R42, R128 ;  /* 0x0000002a1880723c */ /* 0x040ff00000041880 */
[C---:B------:R-:W-:Y:S08]  /*75e0*/  HMMA.16816.F32.BF16 R104, R24.reuse, R66, R104 ;  /* 0x000000421868723c */ /* 0x040ff00000041868 */
[C---:B------:R-:W-:Y:S08]  /*75f0*/  HMMA.16816.F32.BF16 R84, R24.reuse, R62, R84 ;  /* 0x0000003e1854723c */ /* 0x040ff00000041854 */
[C---:B------:R-:W-:Y:S08]  /*7600*/  HMMA.16816.F32.BF16 R88, R24.reuse, R58, R88 ;  /* 0x0000003a1858723c */ /* 0x040ff00000041858 */
[C---:B------:R-:W-:Y:S08]  /*7610*/  HMMA.16816.F32.BF16 R16, R24.reuse, R54, R72 ;  /* 0x000000361810723c */ /* 0x040ff00000041848 */
[C---:B------:R-:W-:Y:S08]  /*7620*/  HMMA.16816.F32.BF16 R20, R24.reuse, R50, R100 ;  /* 0x000000321814723c */ /* 0x040ff00000041864 */
[----:B------:R-:W-:Y:S07]  /*7630*/  HMMA.16816.F32.BF16 R96, R24, R46, R96 ;  /* 0x0000002e1860723c */ /* 0x000fee0000041860 */
[----:B------:R-:W-:-:S05]  /*7640*/  IMAD.U32 R24, RZ, RZ, UR5 ;  /* 0x00000005ff187e24 */ /* 0x000fca000f8e00ff */
[----:B------:R-:W-:Y:S01]  /*7650*/  ISETP.GE.U32.AND.EX P0, PT, R24, RZ, PT, P0 ;  /* 0x000000ff1800720c */ /* 0x000fe20003f06100 */
[----:B0-----:R-:W-:Y:S01]  /*7660*/  FADD R15, R36, R15 ;  /* 0x0000000f240f7221 */ /* 0x001fe20000000000 */
[----:B------:R-:W-:Y:S01]  /*7670*/  MOV R31, 0x40 ;  /* 0x00000040001f7802 */ /* 0x000fe20000000f00 */
[----:B-1----:R-:W-:Y:S02]  /*7680*/  FADD R30, R33, R30 ;  /* 0x0000001e211e7221 */ /* 0x002fe40000000000 */
[----:B------:R-:W-:Y:S02]  /*7690*/  FADD R29, R34, R29 ;  /* 0x0000001d221d7221 */ /* 0x000fe40000000000 */
[----:B--2---:R-:W-:Y:S01]  /*76a0*/  FADD R28, R35, R28 ;  /* 0x0000001c231c7221 */ /* 0x004fe20000000000 */
[----:B------:R-:W-:Y:S01]  /*76b0*/  MOV R102, R8 ;  /* 0x0000000800667202 */ /* 0x000fe20000000f00 */
[----:B------:R-:W-:Y:S01]  /*76c0*/  FFMA R190, R11, R190, R15 ;  /* 0x000000be0bbe7223 */ /* 0x000fe2000000000f */
[----:B------:R-:W-:Y:S01]  /*76d0*/  MOV R11, R7 ;  /* 0x00000007000b7202 */ /* 0x000fe20000000f00 */
[----:B------:R-:W-:-:S02]  /*76e0*/  IMAD R5, R31, c[0x0][0x1b4], R5 ;  /* 0x00006d001f057a24 */ /* 0x000fc400078e0205 */
[----:B------:R-:W-:Y:S02]  /*76f0*/  IMAD R6, R31, c[0x0][0x1a4], R6 ;  /* 0x000069001f067a24 */ /* 0x000fe400078e0206 */
[----:B------:R-:W-:Y:S02]  /*7700*/  FFMA R189, R14, R189, R30 ;  /* 0x000000bd0ebd7223 */ /* 0x000fe4000000001e */
[----:B------:R-:W-:Y:S02]  /*7710*/  FFMA R188, R13, R188, R29 ;  /* 0x000000bc0dbc7223 */ /* 0x000fe4000000001d */
[----:B------:R-:W-:Y:S02]  /*7720*/  FFMA R187, R12, R187, R28 ;  /* 0x000000bb0cbb7223 */ /* 0x000fe4000000001c */
[----:B------:R-:W-:Y:S02]  /*7730*/  IMAD.MOV.U32 R103, RZ, RZ, R4 ;  /* 0x000000ffff677224 */ /* 0x000fe400078e0004 */
[----:B------:R-:W-:Y:S01]  /*7740*/  IMAD.MOV.U32 R101, RZ, RZ, R9 ;  /* 0x000000ffff657224 */ /* 0x000fe200078e0009 */
[----:B------:R-:W-:Y:S01]  /*7750*/  @P0 CALL.REL.NOINC `(.L_x_1) ;  /* 0x0000001000000944 */ /* 0x000fe20003c00000 */
[----:B------:R-:W-:Y:S05]  /*7760*/  BRA `(.L_x_2) ;  /* 0xffffb6a000007947 */ /* 0x000fea000383ffff */
.L_x_1:
[----:B------:R-:W-:Y:S01]  /*7770*/  MOV R0, R9 ;  /* 0x0000000900007202 */ /* 0x000fe20000000f00 */
[----:B------:R-:W-:Y:S01]  /*7780*/  IMAD.MOV.U32 R3, RZ, RZ, R8 ;  /* 0x000000ffff037224 */ /* 0x000fe200078e0008 */
[----:B------:R-:W-:Y:S01]  /*7790*/  MOV R2, R4 ;  /* 0x0000000400027202 */ /* 0x000fe20000000f00 */
[----:B------:R-:W-:-:S02]  /*77a0*/  IMAD.MOV.U32 R24, RZ, RZ, R7 ;  /* 0x000000ffff187224 */ /* 0x000fc400078e0007 */
.L_x_0:
[----:B------:R-:W0:Y:S01]  /*77b0*/  S2R R4, SR_TID.X ;  /* 0x0000000000047919 */ /* 0x000e220000002100 */
[----:B------:R-:W-:Y:S01]  /*77c0*/  IMAD.MOV.U32 R37, RZ, RZ, R20 ;  /* 0x000000ffff257224 */ /* 0x000fe200078e0014 */
[C---:B------:R-:W-:Y:S01]  /*77d0*/  FSETP.GEU.AND P1, PT, R190.reuse, 1.175494350822287508e-38, PT ;  /* 0x00800000be00780b */ /* 0x040fe20003f2e000 */
[----:B------:R-:W-:Y:S01]  /*77e0*/  FMUL R20, R190, 8388608 ;  /* 0x4b000000be147820 */ /* 0x000fe20000400000 */
[----:B------:R-:W1:Y:S01]  /*77f0*/  S2R R168, SR_TID.X ;  /* 0x0000000000a87919 */ /* 0x000e620000002100 */
[----:B------:R-:W-:Y:S01]  /*7800*/  MOV R49, R21 ;  /* 0x0000001500317202 */ /* 0x000fe20000000f00 */
[C---:B------:R-:W-:Y:S01]  /*7810*/  FMUL R21, R189.reuse, 8388608 ;  /* 0x4b000000bd157820 */ /* 0x040fe20000400000 */
[----:B------:R-:W-:Y:S01]  /*7820*/  FSETP.GEU.AND P2, PT, R189, 1.175494350822287508e-38, PT ;  /* 0x00800000bd00780b */ /* 0x000fe20003f4e000 */
[----:B------:R-:W2:Y:S01]  /*7830*/  S2R R152, SR_CTAID.Y ;  /* 0x0000000000987919 */ /* 0x000ea20000002600 */
[----:B------:R-:W-:Y:S01]  /*7840*/  FSEL R20, R20, R190, !P1 ;  /* 0x000000be14147208 */ /* 0x000fe20004800000 */
[----:B------:R-:W-:Y:S01]  /*7850*/  FMUL R29, R187, 8388608 ;  /* 0x4b000000bb1d7820 */ /* 0x000fe20000400000 */
[----:B------:R-:W-:Y:S01]  /*7860*/  MOV R51, R17 ;  /* 0x0000001100337202 */ /* 0x000fe20000000f00 */
[----:B------:R-:W-:Y:S01]  /*7870*/  IMAD.MOV.U32 R17, RZ, RZ, R22 ;  /* 0x000000ffff117224 */ /* 0x000fe200078e0016 */
[----:B------:R-:W-:Y:S01]  /*7880*/  FSEL R21, R21, R189, !P2 ;  /* 0x000000bd15157208 */ /* 0x000fe20005000000 */
[C---:B------:R-:W-:Y:S01]  /*7890*/  FMUL R22, R188.reuse, 8388608 ;  /* 0x4b000000bc167820 */ /* 0x040fe20000400000 */
[----:B------:R-:W-:Y:S01]  /*78a0*/  FSETP.GEU.AND P3, PT, R188, 1.175494350822287508e-38, PT ;  /* 0x00800000bc00780b */ /* 0x000fe20003f6e000 */
[----:B------:R-:W3:Y:S01]  /*78b0*/  S2R R146, SR_CTAID.X ;  /* 0x0000000000927919 */ /* 0x000ee20000002500 */
[C---:B------:R-:W-:Y:S01]  /*78c0*/  FSETP.GT.AND P0, PT, |R187|.reuse, 8.50705917302346158658e+37, PT ;  /* 0x7e800000bb00780b */ /* 0x040fe20003f04200 */
[----:B------:R-:W-:Y:S01]  /*78d0*/  IMAD.MOV.U32 R65, RZ, RZ, R78 ;  /* 0x000000ffff417224 */ /* 0x000fe200078e004e */
[----:B------:R-:W-:Y:S01]  /*78e0*/  FSEL R22, R22, R188, !P3 ;  /* 0x000000bc16167208 */ /* 0x000fe20005800000 */
[----:B------:R-:W4:Y:S01]  /*78f0*/  S2R R27, SR_TID.X ;  /* 0x00000000001b7919 */ /* 0x000f220000002100 */
[----:B------:R-:W-:Y:S01]  /*7900*/  FSETP.GEU.AND P4, PT, R187, 1.175494350822287508e-38, PT ;  /* 0x00800000bb00780b */ /* 0x000fe20003f8e000 */
[----:B------:R-:W-:Y:S01]  /*7910*/  IMAD.MOV.U32 R101, RZ, RZ, R81 ;  /* 0x000000ffff657224 */ /* 0x000fe200078e0051 */
[----:B------:R-:W-:Y:S01]  /*7920*/  MOV R31, R23 ;  /* 0x00000017001f7202 */ /* 0x000fe20000000f00 */
[----:B------:R-:W-:Y:S01]  /*7930*/  BAR.SYNC.DEFER_BLOCKING 0x0 ;  /* 0x0000000000007b1d */ /* 0x000fe20000010000 */
[C---:B0-----:R-:W-:Y:S01]  /*7940*/  LOP3.LUT R5, R4.reuse, 0x1c, RZ, 0xc0, !PT ;  /* 0x0000001c04057812 */ /* 0x041fe200078ec0ff */
[----:B------:R-:W-:Y:S01]  /*7950*/  IMAD.MOV.U32 R175, RZ, RZ, c[0x0][0x1c8] ;  /* 0x00007200ffaf7624 */ /* 0x000fe200078e00ff */
[----:B------:R-:W-:Y:S01]  /*7960*/  LOP3.LUT R4, R4, 0x60, RZ, 0xc0, !PT ;  /* 0x0000006004047812 */ /* 0x000fe200078ec0ff */
[C---:B-1----:R-:W-:Y:S01]  /*7970*/  IMAD.SHL.U32 R12, R168.reuse, 0x4, RZ ;  /* 0x00000004a80c7824 */ /* 0x042fe200078e00ff */
[----:B------:R-:W-:Y:S01]  /*7980*/  SHF.L.U32 R11, R168, 0x3, RZ ;  /* 0x00000003a80b7819 */ /* 0x000fe200000006ff */
[----:B------:R-:W-:Y:S01]  /*7990*/  @P0 FMUL R99, R99, 0.25 ;  /* 0x3e80000063630820 */ /* 0x000fe20000400000 */
[----:B------:R-:W-:Y:S01]  /*79a0*/  LEA R13, R4, R5, 0x1 ;  /* 0x00000005040d7211 */ /* 0x000fe200078e08ff */
[----:B------:R-:W-:Y:S01]  /*79b0*/  IMAD.SHL.U32 R4, R168, 0x100, RZ ;  /* 0x00000100a8047824 */ /* 0x000fe200078e00ff */
[----:B------:R-:W0:Y:S01]  /*79c0*/  S2R R5, SR_TID.X ;  /* 0x0000000000057919 */ /* 0x000e220000002100 */
[----:B------:R-:W-:Y:S01]  /*79d0*/  SHF.R.U32.HI R14, RZ, 0x1, R168 ;  /* 0x00000001ff0e7819 */ /* 0x000fe200000116a8 */
[----:B--2---:R-:W-:Y:S01]  /*79e0*/  IMAD R6, R152, c[0x0][0x1c0], RZ ;  /* 0x0000700098067a24 */ /* 0x004fe200078e02ff */
[----:B------:R-:W-:Y:S01]  /*79f0*/  LOP3.LUT R25, R11, 0x38, RZ, 0xc0, !PT ;  /* 0x000000380b197812 */ /* 0x000fe200078ec0ff */
[----:B------:R-:W-:Y:S01]  /*7a00*/  @P0 FMUL R98, R98, 0.25 ;  /* 0x3e80000062620820 */ /* 0x000fe20000400000 */
[----:B------:R-:W-:Y:S01]  /*7a10*/  LOP3.LUT R4, R4, 0x1800, RZ, 0xc0, !PT ;  /* 0x0000180004047812 */ /* 0x000fe200078ec0ff */
[----:B------:R-:W-:Y:S01]  /*7a20*/  @P0 FMUL R31, R31, 0.25 ;  /* 0x3e8000001f1f0820 */ /* 0x000fe20000400000 */
[----:B------:R-:W-:Y:S01]  /*7a30*/  LOP3.LUT R12, R12, 0x1c0, RZ, 0xc0, !PT ;  /* 0x000001c00c0c7812 */ /* 0x000fe200078ec0ff */
[----:B------:R-:W-:Y:S01]  /*7a40*/  @P0 FMUL R17, R17, 0.25 ;  /* 0x3e80000011110820 */ /* 0x000fe20000400000 */
[----:B------:R-:W-:Y:S01]  /*7a50*/  LOP3.LUT R14, R14, 0x4, RZ, 0xc0, !PT ;  /* 0x000000040e0e7812 */ /* 0x000fe200078ec0ff */
[----:B------:R-:W-:Y:S01]  /*7a60*/  @P0 FMUL R19, R19, 0.25 ;  /* 0x3e80000013130820 */ /* 0x000fe20000400000 */
[----:B------:R-:W-:Y:S01]  /*7a70*/  SHF.L.U32 R26, R6, 0x1, RZ ;  /* 0x00000001061a7819 */ /* 0x000fe200000006ff */
[----:B------:R-:W-:Y:S01]  /*7a80*/  @P0 FMUL R18, R18, 0.25 ;  /* 0x3e80000012120820 */ /* 0x000fe20000400000 */
[----:B------:R-:W-:Y:S01]  /*7a90*/  IADD3 R25, R14, R25, R12 ;  /* 0x000000190e197210 */ /* 0x000fe20007ffe00c */
[----:B------:R-:W-:Y:S01]  /*7aa0*/  IMAD.HI R12, R6, 0x2, RZ ;  /* 0x00000002060c7827 */ /* 0x000fe200078e02ff */
[----:B------:R-:W-:-:S02]  /*7ab0*/  FSEL R6, RZ, -23, P2 ;  /* 0xc1b80000ff067808 */ /* 0x000fc40001000000 */
[----:B------:R-:W-:Y:S01]  /*7ac0*/  FSETP.GEU.AND P2, PT, |R187|, 1.175494350822287508e-38, PT ;  /* 0x00800000bb00780b */ /* 0x000fe20003f4e200 */
[----:B------:R-:W-:Y:S01]  /*7ad0*/  @P0 FMUL R91, R91, 0.25 ;  /* 0x3e8000005b5b0820 */ /* 0x000fe20000400000 */
[----:B------:R-:W-:Y:S01]  /*7ae0*/  FSEL R29, R29, R187, !P4 ;  /* 0x000000bb1d1d7208 */ /* 0x000fe20006000000 */
[----:B------:R-:W-:Y:S01]  /*7af0*/  @P0 FMUL R187, R187, 0.25 ;  /* 0x3e800000bbbb0820 */ /* 0x000fe20000400000 */
[----:B---3--:R-:W-:Y:S01]  /*7b00*/  SHF.L.U32 R146, R146, 0x7, RZ ;  /* 0x0000000792927819 */ /* 0x008fe200000006ff */
[----:B------:R-:W-:Y:S01]  /*7b10*/  @P0 FMUL R90, R90, 0.25 ;  /* 0x3e8000005a5a0820 */ /* 0x000fe20000400000 */
[----:B----4-:R-:W-:Y:S01]  /*7b20*/  LOP3.LUT R23, R27, 0x7f, RZ, 0xc0, !PT ;  /* 0x0000007f1b177812 */ /* 0x010fe200078ec0ff */
[----:B------:R-:W-:Y:S01]  /*7b30*/  @P0 FMUL R87, R87, 0.25 ;  /* 0x3e80000057570820 */ /* 0x000fe20000400000 */
[----:B0-----:R-:W-:Y:S01]  /*7b40*/  LOP3.LUT R5, R5, 0x3, RZ, 0xc0, !PT ;  /* 0x0000000305057812 */ /* 0x001fe200078ec0ff */
[----:B------:R-:W-:Y:S01]  /*7b50*/  @P0 FMUL R86, R86, 0.25 ;  /* 0x3e80000056560820 */ /* 0x000fe20000400000 */
[----:B------:R-:W-:Y:S01]  /*7b60*/  LOP3.LUT R146, R146, 0x7f, R168, 0xf8, !PT ;  /* 0x0000007f92927812 */ /* 0x000fe200078ef8a8 */
[----:B------:R-:W-:Y:S01]  /*7b70*/  @P0 FMUL R107, R107, 0.25 ;  /* 0x3e8000006b6b0820 */ /* 0x000fe20000400000 */
[----:B------:R-:W-:Y:S01]  /*7b80*/  LEA R28, R5, R4, 0x5 ;  /* 0x00000004051c7211 */ /* 0x000fe200078e28ff */
[----:B------:R-:W-:Y:S01]  /*7b90*/  @P0 FMUL R106, R106, 0.25 ;  /* 0x3e8000006a6a0820 */ /* 0x000fe20000400000 */
[----:B------:R-:W-:Y:S01]  /*7ba0*/  IADD3 R4, R20, -0x3f3504f3, RZ ;  /* 0xc0cafb0d14047810 */ /* 0x000fe20007ffe0ff */
[----:B------:R-:W-:Y:S01]  /*7bb0*/  @P0 FMUL R131, R131, 0.25 ;  /* 0x3e80000083830820 */ /* 0x000fe20000400000 */
[----:B------:R-:W-:Y:S01]  /*7bc0*/  MOV R103, R80 ;  /* 0x0000005000677202 */ /* 0x000fe20000000f00 */
[----:B------:R-:W-:Y:S01]  /*7bd0*/  @P0 FMUL R130, R130, 0.25 ;  /* 0x3e80000082820820 */ /* 0x000fe20000400000 */
[----:B------:R-:W-:Y:S01]  /*7be0*/  LOP3.LUT R15, R4, 0xff800000, RZ, 0xc0, !PT ;  /* 0xff800000040f7812 */ /* 0x000fe200078ec0ff */
[----:B------:R-:W-:Y:S01]  /*7bf0*/  @!P2 FMUL R187, R187, 16777216 ;  /* 0x4b800000bbbba820 */ /* 0x000fe20000400000 */
[----:B------:R-:W-:Y:S01]  /*7c00*/  IADD3 R4, R21, -0x3f3504f3, RZ ;  /* 0xc0cafb0d15047810 */ /* 0x000fe20007ffe0ff */
[----:B------:R-:W-:Y:S01]  /*7c10*/  @P0 FMUL R95, R95, 0.25 ;  /* 0x3e8000005f5f0820 */ /* 0x000fe20000400000 */
[----:B------:R-:W0:Y:S01]  /*7c20*/  I2F R5, R15 ;  /* 0x0000000f00057306 */ /* 0x000e220000201400 */
[----:B------:R-:W-:Y:S01]  /*7c30*/  @P0 FMUL R94, R94, 0.25 ;  /* 0x3e8000005e5e0820 */ /* 0x000fe20000400000 */
[----:B------:R-:W-:Y:S01]  /*7c40*/  LOP3.LUT R44, R4, 0xff800000, RZ, 0xc0, !PT ;  /* 0xff800000042c7812 */ /* 0x000fe200078ec0ff */
[----:B------:R-:W-:Y:S01]  /*7c50*/  @!P2 FMUL R99, R99, 16777216 ;  /* 0x4b8000006363a820 */ /* 0x000fe20000400000 */
[----:B------:R-:W-:Y:S01]  /*7c60*/  IADD3 R4, R22, -0x3f3504f3, RZ ;  /* 0xc0cafb0d16047810 */ /* 0x000fe20007ffe0ff */
[----:B------:R-:W-:Y:S01]  /*7c70*/  @!P2 FMUL R98, R98, 16777216 ;  /* 0x4b8000006262a820 */ /* 0x000fe20000400000 */
[----:B------:R-:W-:Y:S01]  /*7c80*/  FSETP.GT.AND P0, PT, |R189|, 8.50705917302346158658e+37, PT ;  /* 0x7e800000bd00780b */ /* 0x000fe20003f04200 */
[----:B------:R-:W-:Y:S01]  /*7c90*/  @!P2 FMUL R31, R31, 16777216 ;  /* 0x4b8000001f1fa820 */ /* 0x000fe20000400000 */
[----:B------:R-:W-:Y:S01]  /*7ca0*/  LOP3.LUT R39, R4, 0xff800000, RZ, 0xc0, !PT ;  /* 0xff80000004277812 */ /* 0x000fe200078ec0ff */
[----:B------:R-:W-:Y:S01]  /*7cb0*/  @!P2 FMUL R17, R17, 16777216 ;  /* 0x4b8000001111a820 */ /* 0x000fe20000400000 */
[----:B------:R-:W-:Y:S01]  /*7cc0*/  IADD3 R4, R29, -0x3f3504f3, RZ ;  /* 0xc0cafb0d1d047810 */ /* 0x000fe20007ffe0ff */
[----:B------:R-:W-:Y:S01]  /*7cd0*/  @!P2 FMUL R19, R19, 16777216 ;  /* 0x4b8000001313a820 */ /* 0x000fe20000400000 */
[----:B------:R-:W-:Y:S01]  /*7ce0*/  I2F R9, R39 ;  /* 0x0000002700097306 */ /* 0x000fe20000201400 */
[----:B------:R-:W-:Y:S01]  /*7cf0*/  @!P2 FMUL R18, R18, 16777216 ;  /* 0x4b8000001212a820 */ /* 0x000fe20000400000 */
[----:B------:R-:W-:Y:S01]  /*7d00*/  LOP3.LUT R46, R4, 0xff800000, RZ, 0xc0, !PT ;  /* 0xff800000042e7812 */ /* 0x000fe200078ec0ff */
[----:B------:R-:W-:Y:S01]  /*7d10*/  @!P2 FMUL R91, R91, 16777216 ;  /* 0x4b8000005b5ba820 */ /* 0x000fe20000400000 */
[----:B------:R-:W-:Y:S01]  /*7d20*/  FSEL R4, RZ, -23, P1 ;  /* 0xc1b80000ff047808 */ /* 0x000fe20000800000 */
[----:B------:R-:W-:Y:S01]  /*7d30*/  @!P2 FMUL R90, R90, 16777216 ;  /* 0x4b8000005a5aa820 */ /* 0x000fe20000400000 */
[----:B------:R-:W-:Y:S01]  /*7d40*/  FSETP.GT.AND P1, PT, |R188|, 8.50705917302346158658e+37, PT ;  /* 0x7e800000bc00780b */ /* 0x000fe20003f24200 */
[----:B------:R-:W-:Y:S01]  /*7d50*/  @!P2 FMUL R87, R87, 16777216 ;  /* 0x4b8000005757a820 */ /* 0x000fe20000400000 */
[----:B------:R1:W-:Y:S01]  /*7d60*/  I2F R11, R46 ;  /* 0x0000002e000b7306 */ /* 0x0003e20000201400 */
[----:B0-----:R-:W-:-:S02]  /*7d70*/  FFMA.FTZ R40, R5, 1.1920928955078125e-07, R4 ;  /* 0x3400000005287823 */ /* 0x001fc40000010004 */
[----:B------:R-:W-:Y:S02]  /*7d80*/  @!P2 FMUL R86, R86, 16777216 ;  /* 0x4b8000005656a820 */ /* 0x000fe40000400000 */
[----:B------:R-:W-:Y:S02]  /*7d90*/  @!P2 FMUL R107, R107, 16777216 ;  /* 0x4b8000006b6ba820 */ /* 0x000fe40000400000 */
[----:B------:R-:W-:Y:S01]  /*7da0*/  @!P2 FMUL R106, R106, 16777216 ;  /* 0x4b8000006a6aa820 */ /* 0x000fe20000400000 */
[----:B------:R-:W0:Y:S01]  /*7db0*/  MUFU.RCP R4, R187 ;  /* 0x000000bb00047308 */ /* 0x000e220000001000 */
[----:B------:R-:W-:Y:S01]  /*7dc0*/  @!P2 FMUL R131, R131, 16777216 ;  /* 0x4b8000008383a820 */ /* 0x000fe20000400000 */
[----:B-1----:R-:W-:Y:S01]  /*7dd0*/  IADD3 R46, R29, -R46, RZ ;  /* 0x8000002e1d2e7210 */ /* 0x002fe20007ffe0ff */
[----:B------:R-:W-:Y:S02]  /*7de0*/  @!P2 FMUL R130, R130, 16777216 ;  /* 0x4b8000008282a820 */ /* 0x000fe40000400000 */
[----:B------:R-:W-:-:S02]  /*7df0*/  @!P2 FMUL R95, R95, 16777216 ;  /* 0x4b8000005f5fa820 */ /* 0x000fc40000400000 */
[----:B------:R-:W-:Y:S01]  /*7e00*/  @!P2 FMUL R94, R94, 16777216 ;  /* 0x4b8000005e5ea820 */ /* 0x000fe20000400000 */
[----:B------:R-:W-:Y:S01]  /*7e10*/  FSETP.GEU.AND P2, PT, |R188|, 1.175494350822287508e-38, PT ;  /* 0x00800000bc00780b */ /* 0x000fe20003f4e200 */
[----:B------:R-:W-:Y:S01]  /*7e20*/  IMAD.SHL.U32 R10, R168, 0x400, RZ ;  /* 0x00000400a80a7824 */ /* 0x000fe200078e00ff */
[----:B------:R1:W-:Y:S01]  /*7e30*/  I2F R7, R44 ;  /* 0x0000002c00077306 */ /* 0x0003e20000201400 */
[----:B------:R-:W-:Y:S02]  /*7e40*/  @P1 FMUL R188, R188, 0.25 ;  /* 0x3e800000bcbc1820 */ /* 0x000fe40000400000 */
[----:B------:R-:W-:Y:S01]  /*7e50*/  @P1 FMUL R97, R97, 0.25 ;  /* 0x3e80000061611820 */ /* 0x000fe20000400000 */
[----:B------:R-:W-:Y:S01]  /*7e60*/  LOP3.LUT R10, R10, 0x1800, RZ, 0xc0, !PT ;  /* 0x000018000a0a7812 */ /* 0x000fe200078ec0ff */
[----:B------:R-:W-:Y:S02]  /*7e70*/  @P1 FMUL R96, R96, 0.25 ;  /* 0x3e80000060601820 */ /* 0x000fe40000400000 */
[----:B------:R-:W-:Y:S01]  /*7e80*/  @P1 FMUL R49, R49, 0.25 ;  /* 0x3e80000031311820 */ /* 0x000fe20000400000 */
[----:B------:R-:W-:Y:S01]  /*7e90*/  LEA R36, R23, R10, 0x4 ;  /* 0x0000000a17247211 */ /* 0x000fe200078e20ff */
[----:B------:R-:W-:Y:S01]  /*7ea0*/  @P1 FMUL R37, R37, 0.25 ;  /* 0x3e80000025251820 */ /* 0x000fe20000400000 */
[----:B------:R-:W-:Y:S01]  /*7eb0*/  FSEL R10, RZ, -23, P4 ;  /* 0xc1b80000ff0a7808 */ /* 0x000fe20002000000 */
[----:B------:R-:W-:Y:S01]  /*7ec0*/  @P1 FMUL R51, R51, 0.25 ;  /* 0x3e80000033331820 */ /* 0x000fe20000400000 */
[----:B-1----:R-:W-:Y:S01]  /*7ed0*/  IADD3 R44, R21, -R44, RZ ;  /* 0x8000002c152c7210 */ /* 0x002fe20007ffe0ff */
[----:B------:R-:W-:Y:S01]  /*7ee0*/  @P1 FMUL R16, R16, 0.25 ;  /* 0x3e80000010101820 */ /* 0x000fe20000400000 */
[----:B------:R-:W-:Y:S01]  /*7ef0*/  ISETP.GE.U32.AND P4, PT, R29, 0x7f800000, PT ;  /* 0x7f8000001d00780c */ /* 0x000fe20003f86070 */
[----:B------:R-:W-:-:S02]  /*7f00*/  @P1 FMUL R89, R89, 0.25 ;  /* 0x3e80000059591820 */ /* 0x000fc40000400000 */
[----:B------:R-:W-:Y:S02]  /*7f10*/  @P1 FMUL R88, R88, 0.25 ;  /* 0x3e80000058581820 */ /* 0x000fe40000400000 */
[----:B------:R-:W-:Y:S02]  /*7f20*/  @P1 FMUL R85, R85, 0.25 ;  /* 0x3e80000055551820 */ /* 0x000fe40000400000 */
[----:B------:R-:W-:Y:S02]  /*7f30*/  @P1 FMUL R84, R84, 0.25 ;  /* 0x3e80000054541820 */ /* 0x000fe40000400000 */
[----:B------:R-:W-:Y:S02]  /*7f40*/  @P1 FMUL R105, R105, 0.25 ;  /* 0x3e80000069691820 */ /* 0x000fe40000400000 */
[----:B------:R-:W-:Y:S02]  /*7f50*/  @P1 FMUL R104, R104, 0.25 ;  /* 0x3e80000068681820 */ /* 0x000fe40000400000 */
[----:B------:R-:W-:-:S02]  /*7f60*/  @P1 FMUL R129, R129, 0.25 ;  /* 0x3e80000081811820 */ /* 0x000fc40000400000 */
[----:B------:R-:W-:Y:S02]  /*7f70*/  @P1 FMUL R128, R128, 0.25 ;  /* 0x3e80000080801820 */ /* 0x000fe40000400000 */
[----:B------:R-:W-:Y:S02]  /*7f80*/  @!P2 FMUL R188, R188, 16777216 ;  /* 0x4b800000bcbca820 */ /* 0x000fe40000400000 */
[----:B------:R-:W-:Y:S02]  /*7f90*/  @P1 FMUL R93, R93, 0.25 ;  /* 0x3e8000005d5d1820 */ /* 0x000fe40000400000 */
[----:B------:R-:W-:Y:S01]  /*7fa0*/  @P1 FMUL R92, R92, 0.25 ;  /* 0x3e8000005c5c1820 */ /* 0x000fe20000400000 */
[----:B------:R-:W-:Y:S01]  /*7fb0*/  FSETP.GT.AND P1, PT, |R190|, 8.50705917302346158658e+37, PT ;  /* 0x7e800000be00780b */ /* 0x000fe20003f24200 */
[C---:B0-----:R-:W-:Y:S02]  /*7fc0*/  FMUL R33, R4.reuse, R19 ;  /* 0x0000001304217220 */ /* 0x041fe40000400000 */
[----:B------:R-:W-:-:S02]  /*7fd0*/  FMUL R23, R4, R99 ;  /* 0x0000006304177220 */ /* 0x000fc40000400000 */
[C---:B------:R-:W-:Y:S02]  /*7fe0*/  FMUL R30, R4.reuse, R98 ;  /* 0x00000062041e7220 */ /* 0x040fe40000400000 */
[C---:B------:R-:W-:Y:S02]  /*7ff0*/  FMUL R31, R4.reuse, R31 ;  /* 0x0000001f041f7220 */ /* 0x040fe40000400000 */
[C---:B------:R-:W-:Y:S01]  /*8000*/  FMUL R32, R4.reuse, R17 ;  /* 0x0000001104207220 */ /* 0x040fe20000400000 */
[----:B------:R-:W-:Y:S01]  /*8010*/  F2FP.BF16.PACK_AB R23, R23, R30 ;  /* 0x0000001e1717723e */ /* 0x000fe200000010ff */
[C---:B------:R-:W-:Y:S02]  /*8020*/  FMUL R34, R4.reuse, R18 ;  /* 0x0000001204227220 */ /* 0x040fe40000400000 */
[C---:B------:R-:W-:Y:S02]  /*8030*/  FMUL R35, R4.reuse, R91 ;  /* 0x0000005b04237220 */ /* 0x040fe40000400000 */
[----:B------:R-:W-:-:S02]  /*8040*/  FMUL R38, R4, R90 ;  /* 0x0000005a04267220 */ /* 0x000fc40000400000 */
[C---:B------:R-:W-:Y:S02]  /*8050*/  FMUL R19, R4.reuse, R87 ;  /* 0x0000005704137220 */ /* 0x040fe40000400000 */
[C---:B------:R-:W-:Y:S02]  /*8060*/  FMUL R56, R4.reuse, R86 ;  /* 0x0000005604387220 */ /* 0x040fe40000400000 */
[C---:B------:R-:W-:Y:S02]  /*8070*/  FMUL R55, R4.reuse, R107 ;  /* 0x0000006b04377220 */ /* 0x040fe40000400000 */
[C---:B------:R-:W-:Y:S01]  /*8080*/  FMUL R58, R4.reuse, R106 ;  /* 0x0000006a043a7220 */ /* 0x040fe20000400000 */
[----:B------:R-:W-:Y:S01]  /*8090*/  F2FP.BF16.PACK_AB R19, R19, R56 ;  /* 0x000000381313723e */ /* 0x000fe200000010ff */
[C---:B------:R-:W-:Y:S02]  /*80a0*/  FMUL R57, R4.reuse, R131 ;  /* 0x0000008304397220 */ /* 0x040fe40000400000 */
[----:B------:R-:W-:-:S02]  /*80b0*/  FMUL R60, R4, R130 ;  /* 0x00000082043c7220 */ /* 0x000fc40000400000 */
[C---:B------:R-:W-:Y:S02]  /*80c0*/  FMUL R59, R4.reuse, R95 ;  /* 0x0000005f043b7220 */ /* 0x040fe40000400000 */
[----:B------:R-:W-:Y:S02]  /*80d0*/  FMUL R62, R4, R94 ;  /* 0x0000005e043e7220 */ /* 0x000fe40000400000 */
[----:B------:R-:W-:Y:S01]  /*80e0*/  @!P2 FMUL R97, R97, 16777216 ;  /* 0x4b8000006161a820 */ /* 0x000fe20000400000 */
[----:B------:R-:W0:Y:S01]  /*80f0*/  MUFU.RCP R4, R188 ;  /* 0x000000bc00047308 */ /* 0x000e220000001000 */
[----:B------:R-:W-:Y:S02]  /*8100*/  @!P2 FMUL R96, R96, 16777216 ;  /* 0x4b8000006060a820 */ /* 0x000fe40000400000 */
[----:B------:R-:W-:Y:S02]  /*8110*/  @!P2 FMUL R49, R49, 16777216 ;  /* 0x4b8000003131a820 */ /* 0x000fe40000400000 */
[----:B------:R-:W-:-:S02]  /*8120*/  @!P2 FMUL R37, R37, 16777216 ;  /* 0x4b8000002525a820 */ /* 0x000fc40000400000 */
[----:B------:R-:W-:Y:S02]  /*8130*/  @!P2 FMUL R51, R51, 16777216 ;  /* 0x4b8000003333a820 */ /* 0x000fe40000400000 */
[----:B------:R-:W-:Y:S02]  /*8140*/  @!P2 FMUL R16, R16, 16777216 ;  /* 0x4b8000001010a820 */ /* 0x000fe40000400000 */
[----:B------:R-:W-:Y:S02]  /*8150*/  @!P2 FMUL R89, R89, 16777216 ;  /* 0x4b8000005959a820 */ /* 0x000fe40000400000 */
        /* <DEDUP_REMOVED lines=8> */
[----:B------:R-:W-:Y:S01]  /*81e0*/  @!P2 FMUL R92, R92, 16777216 ;  /* 0x4b8000005c5ca820 */ /* 0x000fe20000400000 */
[----:B------:R-:W-:Y:S01]  /*81f0*/  FSETP.GEU.AND P2, PT, |R189|, 1.175494350822287508e-38, PT ;  /* 0x00800000bd00780b */ /* 0x000fe20003f4e200 */
[----:B------:R-:W-:-:S02]  /*8200*/  IMAD R8, R146, c[0x0][0x1c4], RZ ;  /* 0x0000710092087a24 */ /* 0x000fc400078e02ff */
[----:B------:R-:W-:Y:S02]  /*8210*/  IMAD.SHL.U32 R13, R13, 0x4, RZ ;  /* 0x000000040d0d7824 */ /* 0x000fe400078e00ff */
[----:B------:R-:W-:Y:S02]  /*8220*/  IMAD.SHL.U32 R27, R8, 0x2, RZ ;  /* 0x00000002081b7824 */ /* 0x000fe400078e00ff */
[----:B------:R-:W-:Y:S01]  /*8230*/  @P0 FMUL R189, R189, 0.25 ;  /* 0x3e800000bdbd0820 */ /* 0x000fe20000400000 */
[----:B------:R-:W-:Y:S01]  /*8240*/  LOP3.LUT R28, R28, R13, RZ, 0x3c, !PT ;  /* 0x0000000d1c1c7212 */ /* 0x000fe200078e3cff */
[----:B------:R-:W-:Y:S01]  /*8250*/  IMAD.HI R13, R8, 0x2, RZ ;  /* 0x00000002080d7827 */ /* 0x000fe200078e02ff */
[----:B------:R-:W-:Y:S02]  /*8260*/  IADD3 R26, P5, P6, R27, c[0x0][0x178], R26 ;  /* 0x00005e001b1a7a10 */ /* 0x000fe40007ebe01a */
[----:B------:R-:W-:Y:S01]  /*8270*/  FSEL R8, RZ, -23, P3 ;  /* 0xc1b80000ff087808 */ /* 0x000fe20001800000 */
[----:B------:R-:W-:Y:S01]  /*8280*/  @!P2 FMUL R189, R189, 16777216 ;  /* 0x4b800000bdbda820 */ /* 0x000fe20000400000 */
[----:B------:R-:W-:Y:S01]  /*8290*/  IADD3.X R27, R13, c[0x0][0x17c], R12, P5, P6 ;  /* 0x00005f000d1b7a10 */ /* 0x000fe20002fec40c */
[----:B0-----:R-:W-:Y:S01]  /*82a0*/  FMUL R50, R4, R37 ;  /* 0x0000002504327220 */ /* 0x001fe20000400000 */
[----:B------:R-:W-:Y:S01]  /*82b0*/  ISETP.GE.U32.AND P5, PT, R22, 0x7f800000, PT ;  /* 0x7f8000001600780c */ /* 0x000fe20003fa6070 */
[----:B------:R-:W-:Y:S01]  /*82c0*/  FMUL R52, R4, R16 ;  /* 0x0000001004347220 */ /* 0x000fe20000400000 */
[----:B------:R-:W-:Y:S01]  /*82d0*/  FSETP.NEU.AND P3, PT, R20, RZ, PT ;  /* 0x000000ff1400720b */ /* 0x000fe20003f6d000 */
[----:B------:R-:W-:-:S02]  /*82e0*/  FMUL R47, R4, R97 ;  /* 0x00000061042f7220 */ /* 0x000fc40000400000 */
[C---:B------:R-:W-:Y:S02]  /*82f0*/  FMUL R48, R4.reuse, R96 ;  /* 0x0000006004307220 */ /* 0x040fe40000400000 */
[C---:B------:R-:W-:Y:S02]  /*8300*/  FMUL R49, R4.reuse, R49 ;  /* 0x0000003104317220 */ /* 0x040fe40000400000 */
[C---:B------:R-:W-:Y:S02]  /*8310*/  FMUL R51, R4.reuse, R51 ;  /* 0x0000003304337220 */ /* 0x040fe40000400000 */
[C---:B------:R-:W-:Y:S02]  /*8320*/  FMUL R53, R4.reuse, R89 ;  /* 0x0000005904357220 */ /* 0x040fe40000400000 */
[C---:B------:R-:W-:Y:S02]  /*8330*/  FMUL R54, R4.reuse, R88 ;  /* 0x0000005804367220 */ /* 0x040fe40000400000 */
[----:B------:R-:W-:-:S02]  /*8340*/  FMUL R17, R4, R85 ;  /* 0x0000005504117220 */ /* 0x000fc40000400000 */
[C---:B------:R-:W-:Y:S01]  /*8350*/  FMUL R18, R4.reuse, R84 ;  /* 0x0000005404127220 */ /* 0x040fe20000400000 */
[----:B------:R-:W-:Y:S01]  /*8360*/  F2FP.BF16.PACK_AB R56, R53, R54 ;  /* 0x000000363538723e */ /* 0x000fe200000010ff */
[C---:B------:R-:W-:Y:S01]  /*8370*/  FMUL R14, R4.reuse, R105 ;  /* 0x00000069040e7220 */ /* 0x040fe20000400000 */
[----:B------:R-:W-:Y:S01]  /*8380*/  SHF.L.U32 R105, R175, 0x5, RZ ;  /* 0x00000005af697819 */ /* 0x000fe200000006ff */
[C---:B------:R-:W-:Y:S02]  /*8390*/  FMUL R37, R4.reuse, R104 ;  /* 0x0000006804257220 */ /* 0x040fe40000400000 */
[C---:B------:R-:W-:Y:S02]  /*83a0*/  FMUL R13, R4.reuse, R129 ;  /* 0x00000081040d7220 */ /* 0x040fe40000400000 */
[----:B------:R-:W-:Y:S01]  /*83b0*/  FMUL R16, R4, R128 ;  /* 0x0000008004107220 */ /* 0x000fe20000400000 */
[----:B------:R-:W-:Y:S01]  /*83c0*/  F2FP.BF16.PACK_AB R14, R14, R37 ;  /* 0x000000250e0e723e */ /* 0x000fe200000010ff */
[----:B------:R-:W-:-:S02]  /*83d0*/  FMUL R12, R4, R93 ;  /* 0x0000005d040c7220 */ /* 0x000fc40000400000 */
[----:B------:R-:W-:Y:S01]  /*83e0*/  FMUL R61, R4, R92 ;  /* 0x0000005c043d7220 */ /* 0x000fe20000400000 */
[----:B------:R-:W-:Y:S01]  /*83f0*/  F2FP.BF16.PACK_AB R13, R13, R16 ;  /* 0x000000100d0d723e */ /* 0x000fe200000010ff */
[----:B------:R-:W-:Y:S01]  /*8400*/  @P0 FMUL R139, R139, 0.25 ;  /* 0x3e8000008b8b0820 */ /* 0x000fe20000400000 */
[----:B------:R-:W0:Y:S01]  /*8410*/  MUFU.RCP R4, R189 ;  /* 0x000000bd00047308 */ /* 0x000e220000001000 */
[----:B------:R-:W-:Y:S01]  /*8420*/  @P0 FMUL R138, R138, 0.25 ;  /* 0x3e8000008a8a0820 */ /* 0x000fe20000400000 */
[----:B------:R-:W-:Y:S01]  /*8430*/  F2FP.BF16.PACK_AB R12, R12, R61 ;  /* 0x0000003d0c0c723e */ /* 0x000fe200000010ff */
[----:B------:R-:W-:Y:S01]  /*8440*/  @P0 FMUL R115, R115, 0.25 ;  /* 0x3e80000073730820 */ /* 0x000fe20000400000 */
[----:B------:R-:W-:Y:S01]  /*8450*/  MOV R61, 0x3dc6b27f ;  /* 0x3dc6b27f003d7802 */ /* 0x000fe20000000f00 */
[----:B------:R-:W-:Y:S02]  /*8460*/  @P0 FMUL R114, R114, 0.25 ;  /* 0x3e80000072720820 */ /* 0x000fe40000400000 */
        /* <DEDUP_REMOVED lines=8> */
[----:B------:R-:W-:Y:S02]  /*84f0*/  @P0 FMUL R79, R79, 0.25 ;  /* 0x3e8000004f4f0820 */ /* 0x000fe40000400000 */
[----:B------:R-:W-:Y:S02]  /*8500*/  @P0 FMUL R65, R65, 0.25 ;  /* 0x3e80000041410820 */ /* 0x000fe40000400000 */
[----:B------:R-:W-:Y:S02]  /*8510*/  @P0 FMUL R135, R135, 0.25 ;  /* 0x3e80000087870820 */ /* 0x000fe40000400000 */
[----:B------:R-:W-:Y:S01]  /*8520*/  @P0 FMUL R134, R134, 0.25 ;  /* 0x3e80000086860820 */ /* 0x000fe20000400000 */
[C---:B------:R-:W-:Y:S01]  /*8530*/  FSETP.GEU.AND P0, PT, |R190|.reuse, 1.175494350822287508e-38, PT ;  /* 0x00800000be00780b */ /* 0x040fe20003f0e200 */
[----:B------:R-:W-:-:S02]  /*8540*/  @P1 FMUL R190, R190, 0.25 ;  /* 0x3e800000bebe1820 */ /* 0x000fc40000400000 */
        /* <DEDUP_REMOVED lines=15> */
[----:B------:R-:W-:Y:S01]  /*8640*/  @!P2 FMUL R134, R134, 16777216 ;  /* 0x4b8000008686a820 */ /* 0x000fe20000400000 */
[----:B------:R-:W-:Y:S01]  /*8650*/  FSETP.NEU.AND P2, PT, R21, RZ, PT ;  /* 0x000000ff1500720b */ /* 0x000fe20003f4d000 */
[----:B------:R-:W-:Y:S02]  /*8660*/  @!P0 FMUL R190, R190, 16777216 ;  /* 0x4b800000bebe8820 */ /* 0x000fe40000400000 */
[----:B------:R-:W-:-:S02]  /*8670*/  FFMA.FTZ R45, R11, 1.1920928955078125e-07, R10 ;  /* 0x340000000b2d7823 */ /* 0x000fc4000001000a */
[----:B------:R-:W-:Y:S02]  /*8680*/  FFMA.FTZ R43, R9, 1.1920928955078125e-07, R8 ;  /* 0x34000000092b7823 */ /* 0x000fe40000010008 */
[C---:B0-----:R-:W-:Y:S02]  /*8690*/  FMUL R11, R4.reuse, R83 ;  /* 0x00000053040b7220 */ /* 0x041fe40000400000 */
[C---:B------:R-:W-:Y:S02]  /*86a0*/  FMUL R63, R4.reuse, R139 ;  /* 0x0000008b043f7220 */ /* 0x040fe40000400000 */
[C---:B------:R-:W-:Y:S02]  /*86b0*/  FMUL R64, R4.reuse, R138 ;  /* 0x0000008a04407220 */ /* 0x040fe40000400000 */
[C---:B------:R-:W-:Y:S02]  /*86c0*/  FMUL R67, R4.reuse, R115 ;  /* 0x0000007304437220 */ /* 0x040fe40000400000 */
[C---:B------:R-:W-:Y:S01]  /*86d0*/  FMUL R68, R4.reuse, R114 ;  /* 0x0000007204447220 */ /* 0x040fe20000400000 */
[----:B------:R-:W-:Y:S01]  /*86e0*/  F2FP.BF16.PACK_AB R63, R63, R64 ;  /* 0x000000403f3f723e */ /* 0x000fe200000010ff */
[----:B------:R-:W-:-:S02]  /*86f0*/  FMUL R71, R4, R119 ;  /* 0x0000007704477220 */ /* 0x000fc40000400000 */
[C---:B------:R-:W-:Y:S02]  /*8700*/  FMUL R72, R4.reuse, R118 ;  /* 0x0000007604487220 */ /* 0x040fe40000400000 */
[C---:B------:R-:W-:Y:S02]  /*8710*/  FMUL R75, R4.reuse, R123 ;  /* 0x0000007b044b7220 */ /* 0x040fe40000400000 */
[C---:B------:R-:W-:Y:S02]  /*8720*/  FMUL R78, R4.reuse, R122 ;  /* 0x0000007a044e7220 */ /* 0x040fe40000400000 */
[C---:B------:R-:W-:Y:S02]  /*8730*/  FMUL R42, R4.reuse, R82 ;  /* 0x00000052042a7220 */ /* 0x040fe40000400000 */
[C---:B------:R-:W-:Y:S02]  /*8740*/  FMUL R10, R4.reuse, R127 ;  /* 0x0000007f040a7220 */ /* 0x040fe40000400000 */
[C---:B------:R-:W-:Y:S01]  /*8750*/  FMUL R81, R4.reuse, R126 ;  /* 0x0000007e04517220 */ /* 0x040fe20000400000 */
[----:B------:R-:W-:Y:S01]  /*8760*/  F2FP.BF16.PACK_AB R11, R11, R42 ;  /* 0x0000002a0b0b723e */ /* 0x000fe200000010ff */
[----:B------:R-:W-:-:S02]  /*8770*/  FMUL R9, R4, R79 ;  /* 0x0000004f04097220 */ /* 0x000fc40000400000 */
[----:B------:R-:W-:Y:S01]  /*8780*/  FMUL R84, R4, R65 ;  /* 0x0000004104547220 */ /* 0x000fe20000400000 */
[----:B------:R-:W-:Y:S01]  /*8790*/  F2FP.BF16.PACK_AB R10, R10, R81 ;  /* 0x000000510a0a723e */ /* 0x000fe200000010ff */
[C---:B------:R-:W-:Y:S02]  /*87a0*/  FMUL R8, R4.reuse, R135 ;  /* 0x0000008704087220 */ /* 0x040fe40000400000 */
[----:B------:R-:W-:Y:S01]  /*87b0*/  FMUL R83, R4, R134 ;  /* 0x0000008604537220 */ /* 0x000fe20000400000 */
[----:B------:R-:W-:Y:S01]  /*87c0*/  F2FP.BF16.PACK_AB R9, R9, R84 ;  /* 0x000000540909723e */ /* 0x000fe200000010ff */
[----:B------:R-:W0:Y:S01]  /*87d0*/  MUFU.RCP R4, R190 ;  /* 0x000000be00047308 */ /* 0x000e220000001000 */
[----:B------:R-:W-:Y:S02]  /*87e0*/  @P1 FMUL R77, R77, 0.25 ;  /* 0x3e8000004d4d1820 */ /* 0x000fe40000400000 */
[----:B------:R-:W-:Y:S01]  /*87f0*/  @P1 FMUL R101, R101, 0.25 ;  /* 0x3e80000065651820 */ /* 0x000fe20000400000 */
[----:B------:R-:W-:Y:S01]  /*8800*/  F2FP.BF16.PACK_AB R8, R8, R83 ;  /* 0x000000530808723e */ /* 0x000fe200000010ff */
[----:B------:R-:W-:-:S02]  /*8810*/  @P1 FMUL R103, R103, 0.25 ;  /* 0x3e80000067671820 */ /* 0x000fc40000400000 */
[----:B------:R-:W-:Y:S02]  /*8820*/  @P1 FMUL R125, R125, 0.25 ;  /* 0x3e8000007d7d1820 */ /* 0x000fe40000400000 */
[----:B------:R-:W-:Y:S01]  /*8830*/  @P1 FMUL R124, R124, 0.25 ;  /* 0x3e8000007c7c1820 */ /* 0x000fe20000400000 */
[----:B------:R-:W-:Y:S01]  /*8840*/  STS.128 [R28+0x80], R8 ;  /* 0x000080081c007388 */ /* 0x000fe20000000c00 */
[----:B------:R-:W-:Y:S02]  /*8850*/  @P1 FMUL R76, R76, 0.25 ;  /* 0x3e8000004c4c1820 */ /* 0x000fe40000400000 */
[----:B------:R-:W-:Y:S02]  /*8860*/  @P1 FMUL R133, R133, 0.25 ;  /* 0x3e80000085851820 */ /* 0x000fe40000400000 */
[----:B------:R-:W-:Y:S02]  /*8870*/  @P1 FMUL R132, R132, 0.25 ;  /* 0x3e80000084841820 */ /* 0x000fe40000400000 */
[----:B------:R-:W-:-:S02]  /*8880*/  @!P0 FMUL R77, R77, 16777216 ;  /* 0x4b8000004d4d8820 */ /* 0x000fc40000400000 */
[----:B------:R-:W-:Y:S02]  /*8890*/  @P1 FMUL R137, R137, 0.25 ;  /* 0x3e80000089891820 */ /* 0x000fe40000400000 */
[----:B------:R-:W-:Y:S02]  /*88a0*/  @P1 FMUL R136, R136, 0.25 ;  /* 0x3e80000088881820 */ /* 0x000fe40000400000 */
[----:B------:R-:W-:Y:S02]  /*88b0*/  @P1 FMUL R113, R113, 0.25 ;  /* 0x3e80000071711820 */ /* 0x000fe40000400000 */
[----:B------:R-:W-:Y:S02]  /*88c0*/  @P1 FMUL R112, R112, 0.25 ;  /* 0x3e80000070701820 */ /* 0x000fe40000400000 */
[----:B------:R-:W-:Y:S02]  /*88d0*/  @P1 FMUL R117, R117, 0.25 ;  /* 0x3e80000075751820 */ /* 0x000fe40000400000 */
[----:B------:R-:W-:-:S02]  /*88e0*/  @P1 FMUL R116, R116, 0.25 ;  /* 0x3e80000074741820 */ /* 0x000fc40000400000 */
[----:B------:R-:W-:Y:S02]  /*88f0*/  @P1 FMUL R121, R121, 0.25 ;  /* 0x3e80000079791820 */ /* 0x000fe40000400000 */
[----:B------:R-:W-:Y:S01]  /*8900*/  @P1 FMUL R120, R120, 0.25 ;  /* 0x3e80000078781820 */ /* 0x000fe20000400000 */
[----:B------:R-:W-:Y:S01]  /*8910*/  ISETP.GE.U32.AND P1, PT, R21, 0x7f800000, PT ;  /* 0x7f8000001500780c */ /* 0x000fe20003f26070 */
[----:B------:R-:W-:Y:S02]  /*8920*/  @!P0 FMUL R101, R101, 16777216 ;  /* 0x4b80000065658820 */ /* 0x000fe40000400000 */
[----:B------:R-:W-:Y:S02]  /*8930*/  @!P0 FMUL R103, R103, 16777216 ;  /* 0x4b80000067678820 */ /* 0x000fe40000400000 */
[----:B------:R-:W-:Y:S02]  /*8940*/  @!P0 FMUL R125, R125, 16777216 ;  /* 0x4b8000007d7d8820 */ /* 0x000fe40000400000 */
[----:B------:R-:W-:-:S02]  /*8950*/  @!P0 FMUL R124, R124, 16777216 ;  /* 0x4b8000007c7c8820 */ /* 0x000fc40000400000 */
[----:B------:R-:W-:Y:S02]  /*8960*/  @!P0 FMUL R76, R76, 16777216 ;  /* 0x4b8000004c4c8820 */ /* 0x000fe40000400000 */
[----:B------:R-:W-:Y:S02]  /*8970*/  @!P0 FMUL R133, R133, 16777216 ;  /* 0x4b80000085858820 */ /* 0x000fe40000400000 */
[----:B------:R-:W-:Y:S02]  /*8980*/  @!P0 FMUL R132, R132, 16777216 ;  /* 0x4b80000084848820 */ /* 0x000fe40000400000 */
[----:B------:R-:W-:Y:S02]  /*8990*/  FFMA.FTZ R41, R7, 1.1920928955078125e-07, R6 ;  /* 0x3400000007297823 */ /* 0x000fe40000010006 */
[----:B0-----:R-:W-:Y:S02]  /*89a0*/  FMUL R5, R4, R77 ;  /* 0x0000004d04057220 */ /* 0x001fe40000400000 */
[----:B------:R-:W-:-:S02]  /*89b0*/  @!P0 FMUL R137, R137, 16777216 ;  /* 0x4b80000089898820 */ /* 0x000fc40000400000 */
[----:B------:R-:W-:Y:S02]  /*89c0*/  @!P0 FMUL R136, R136, 16777216 ;  /* 0x4b80000088888820 */ /* 0x000fe40000400000 */
[----:B------:R-:W-:Y:S02]  /*89d0*/  @!P0 FMUL R113, R113, 16777216 ;  /* 0x4b80000071718820 */ /* 0x000fe40000400000 */
[----:B------:R-:W-:Y:S02]  /*89e0*/  @!P0 FMUL R112, R112, 16777216 ;  /* 0x4b80000070708820 */ /* 0x000fe40000400000 */
[----:B------:R-:W-:Y:S02]  /*89f0*/  @!P0 FMUL R117, R117, 16777216 ;  /* 0x4b80000075758820 */ /* 0x000fe40000400000 */
[----:B------:R-:W-:Y:S02]  /*8a00*/  @!P0 FMUL R116, R116, 16777216 ;  /* 0x4b80000074748820 */ /* 0x000fe40000400000 */
[----:B------:R-:W-:-:S02]  /*8a10*/  @!P0 FMUL R121, R121, 16777216 ;  /* 0x4b80000079798820 */ /* 0x000fc40000400000 */
[----:B------:R-:W-:Y:S01]  /*8a20*/  @!P0 FMUL R120, R120, 16777216 ;  /* 0x4b80000078788820 */ /* 0x000fe20000400000 */
[----:B------:R-:W-:Y:S01]  /*8a30*/  ISETP.GE.U32.AND P0, PT, R20, 0x7f800000, PT ;  /* 0x7f8000001400780c */ /* 0x000fe20003f06070 */
[C---:B------:R-:W-:Y:S02]  /*8a40*/  FMUL R7, R4.reuse, R101 ;  /* 0x0000006504077220 */ /* 0x040fe40000400000 */
[C---:B------:R-:W-:Y:S02]  /*8a50*/  FMUL R82, R4.reuse, R103 ;  /* 0x0000006704527220 */ /* 0x040fe40000400000 */
[C---:B------:R-:W-:Y:S02]  /*8a60*/  FMUL R133, R4.reuse, R133 ;  /* 0x0000008504857220 */ /* 0x040fe40000400000 */
[C---:B------:R-:W-:Y:S01]  /*8a70*/  FMUL R132, R4.reuse, R132 ;  /* 0x0000008404847220 */ /* 0x040fe20000400000 */
[----:B------:R-:W-:Y:S01]  /*8a80*/  F2FP.BF16.PACK_AB R7, R7, R82 ;  /* 0x000000520707723e */ /* 0x000fe200000010ff */
[----:B------:R-:W-:-:S02]  /*8a90*/  FMUL R76, R4, R76 ;  /* 0x0000004c044c7220 */ /* 0x000fc40000400000 */
[C---:B------:R-:W-:Y:S02]  /*8aa0*/  FMUL R6, R4.reuse, R125 ;  /* 0x0000007d04067220 */ /* 0x040fe40000400000 */
[C---:B------:R-:W-:Y:S01]  /*8ab0*/  FMUL R77, R4.reuse, R124 ;  /* 0x0000007c044d7220 */ /* 0x040fe20000400000 */
[----:B------:R-:W-:Y:S01]  /*8ac0*/  F2FP.BF16.PACK_AB R5, R5, R76 ;  /* 0x0000004c0505723e */ /* 0x000fe200000010ff */
[C---:B------:R-:W-:Y:S02]  /*8ad0*/  FMUL R65, R4.reuse, R137 ;  /* 0x0000008904417220 */ /* 0x040fe40000400000 */
[----:B------:R-:W-:Y:S01]  /*8ae0*/  FMUL R66, R4, R136 ;  /* 0x0000008804427220 */ /* 0x000fe20000400000 */
[----:B------:R-:W-:Y:S01]  /*8af0*/  F2FP.BF16.PACK_AB R6, R6, R77 ;  /* 0x0000004d0606723e */ /* 0x000fe200000010ff */
[C---:B------:R-:W-:Y:S02]  /*8b00*/  FMUL R69, R4.reuse, R113 ;  /* 0x0000007104457220 */ /* 0x040fe40000400000 */
[C---:B------:R-:W-:Y:S01]  /*8b10*/  FMUL R70, R4.reuse, R112 ;  /* 0x0000007004467220 */ /* 0x040fe20000400000 */
[----:B------:R-:W-:Y:S01]  /*8b20*/  F2FP.BF16.PACK_AB R83, R65, R66 ;  /* 0x000000424153723e */ /* 0x000fe200000010ff */
[----:B------:R-:W-:-:S02]  /*8b30*/  FMUL R73, R4, R117 ;  /* 0x0000007504497220 */ /* 0x000fc40000400000 */
[C---:B------:R-:W-:Y:S01]  /*8b40*/  FMUL R74, R4.reuse, R116 ;  /* 0x00000074044a7220 */ /* 0x040fe20000400000 */
[----:B------:R-:W-:Y:S01]  /*8b50*/  F2FP.BF16.PACK_AB R82, R69, R70 ;  /* 0x000000464552723e */ /* 0x000fe200000010ff */
[C---:B------:R-:W-:Y:S02]  /*8b60*/  FMUL R79, R4.reuse, R121 ;  /* 0x00000079044f7220 */ /* 0x040fe40000400000 */
[----:B------:R-:W-:Y:S01]  /*8b70*/  FMUL R80, R4, R120 ;  /* 0x0000007804507220 */ /* 0x000fe20000400000 */
[----:B------:R-:W-:Y:S01]  /*8b80*/  F2FP.BF16.PACK_AB R4, R133, R132 ;  /* 0x000000848504723e */ /* 0x000fe200000010ff */
[----:B------:R-:W-:Y:S01]  /*8b90*/  IMAD.IADD R16, R20, 0x1, -R15 ;  /* 0x0000000114107824 */ /* 0x000fe200078e0a0f */
[----:B------:R-:W-:Y:S01]  /*8ba0*/  F2FP.BF16.PACK_AB R15, R17, R18 ;  /* 0x00000012110f723e */ /* 0x000fe200000010ff */
[----:B------:R-:W-:Y:S01]  /*8bb0*/  IMAD.IADD R39, R22, 0x1, -R39 ;  /* 0x0000000116277824 */ /* 0x000fe200078e0a27 */
[----:B------:R-:W-:Y:S01]  /*8bc0*/  F2FP.BF16.PACK_AB R17, R57, R60 ;  /* 0x0000003c3911723e */ /* 0x000fe200000010ff */
[----:B------:R-:W-:Y:S01]  /*8bd0*/  FADD R44, R44, -1 ;  /* 0xbf8000002c2c7421 */ /* 0x000fe20000000000 */
[----:B------:R0:W-:Y:S01]  /*8be0*/  STS.128 [R28], R4 ;  /* 0x000000041c007388 */ /* 0x0001e20000000c00 */
[----:B------:R-:W-:Y:S01]  /*8bf0*/  FADD R37, R16, -1 ;  /* 0xbf80000010257421 */ /* 0x000fe20000000000 */
[----:B------:R-:W-:Y:S01]  /*8c00*/  F2FP.BF16.PACK_AB R16, R59, R62 ;  /* 0x0000003e3b10723e */ /* 0x000fe200000010ff */
[----:B------:R-:W-:Y:S01]  /*8c10*/  FADD R39, R39, -1 ;  /* 0xbf80000027277421 */ /* 0x000fe20000000000 */
[----:B------:R-:W-:Y:S01]  /*8c20*/  F2FP.BF16.PACK_AB R18, R55, R58 ;  /* 0x0000003a3712723e */ /* 0x000fe200000010ff */
[----:B------:R-:W-:Y:S01]  /*8c30*/  FADD R46, R46, -1 ;  /* 0xbf8000002e2e7421 */ /* 0x000fe20000000000 */
[----:B------:R-:W-:Y:S01]  /*8c40*/  STS.128 [R28+0x400], R12 ;  /* 0x0004000c1c007388 */ /* 0x000fe20000000c00 */
[-C--:B------:R-:W-:Y:S01]  /*8c50*/  FFMA.FTZ R42, R37, R61.reuse, -0.16845393180847167969 ;  /* 0xbe2c7f30252a7423 */ /* 0x080fe2000001003d */
[----:B------:R-:W-:Y:S01]  /*8c60*/  LOP3.LUT R120, R36, 0x40, RZ, 0x3c, !PT ;  /* 0x0000004024787812 */ /* 0x000fe200078e3cff */
[----:B------:R-:W-:Y:S01]  /*8c70*/  IMAD R55, R175, 0xa, RZ ;  /* 0x0000000aaf377824 */ /* 0x000fe200078e02ff */
[----:B------:R-:W-:Y:S01]  /*8c80*/  STS.128 [R28+0x480], R16 ;  /* 0x000480101c007388 */ /* 0x000fe20000000c00 */
[----:B------:R-:W-:Y:S01]  /*8c90*/  FFMA.FTZ R42, R37, R42, 0.1716887056827545166 ;  /* 0x3e2fcf2a252a7423 */ /* 0x000fe2000001002a */
[----:B------:R-:W-:Y:S01]  /*8ca0*/  F2FP.BF16.PACK_AB R57, R51, R52 ;  /* 0x000000343339723e */ /* 0x000fe200000010ff */
[----:B------:R-:W-:Y:S01]  /*8cb0*/  IMAD.SHL.U32 R51, R175, 0x8, RZ ;  /* 0x00000008af337824 */ /* 0x000fe200078e00ff */
[----:B------:R-:W-:Y:S01]  /*8cc0*/  BAR.SYNC.DEFER_BLOCKING 0x0 ;  /* 0x0000000000007b1d */ /* 0x000fe20000010000 */
[----:B------:R-:W-:Y:S01]  /*8cd0*/  FFMA.FTZ R42, R37, R42, -0.17900948226451873779 ;  /* 0xbe374e43252a7423 */ /* 0x000fe2000001002a */
[----:B0-----:R-:W-:Y:S01]  /*8ce0*/  @P4 MOV R6, 0x7f800000 ;  /* 0x7f80000000064802 */ /* 0x001fe20000000f00 */
[-C--:B------:R-:W-:Y:S01]  /*8cf0*/  FFMA.FTZ R5, R44, R61.reuse, -0.16845393180847167969 ;  /* 0xbe2c7f302c057423 */ /* 0x080fe2000001003d */
[----:B------:R-:W-:Y:S01]  /*8d00*/  F2FP.BF16.PACK_AB R58, R49, R50 ;  /* 0x00000032313a723e */ /* 0x000fe200000010ff */
[-C--:B------:R-:W-:Y:S01]  /*8d10*/  FFMA.FTZ R4, R39, R61.reuse, -0.16845393180847167969 ;  /* 0xbe2c7f3027047423 */ /* 0x080fe2000001003d */
[----:B------:R-:W-:Y:S01]  /*8d20*/  F2FP.BF16.PACK_AB R59, R47, R48 ;  /* 0x000000302f3b723e */ /* 0x000fe200000010ff */
[----:B------:R-:W-:Y:S01]  /*8d30*/  FFMA.FTZ R7, R46, R61, -0.16845393180847167969 ;  /* 0xbe2c7f302e077423 */ /* 0x000fe2000001003d */
[----:B------:R-:W-:Y:S01]  /*8d40*/  F2FP.BF16.PACK_AB R60, R75, R78 ;  /* 0x0000004e4b3c723e */ /* 0x000fe200000010ff */
[----:B------:R-:W-:Y:S01]  /*8d50*/  FFMA.FTZ R5, R44, R5, 0.1716887056827545166 ;  /* 0x3e2fcf2a2c057423 */ /* 0x000fe20000010005 */
[----:B------:R-:W-:Y:S01]  /*8d60*/  F2FP.BF16.PACK_AB R61, R71, R72 ;  /* 0x00000048473d723e */ /* 0x000fe200000010ff */
[----:B------:R-:W-:Y:S01]  /*8d70*/  FFMA.FTZ R4, R39, R4, 0.1716887056827545166 ;  /* 0x3e2fcf2a27047423 */ /* 0x000fe20000010004 */
[----:B------:R-:W-:Y:S01]  /*8d80*/  F2FP.BF16.PACK_AB R62, R67, R68 ;  /* 0x00000044433e723e */ /* 0x000fe200000010ff */
[----:B------:R-:W-:Y:S01]  /*8d90*/  FFMA.FTZ R7, R46, R7, 0.1716887056827545166 ;  /* 0x3e2fcf2a2e077423 */ /* 0x000fe20000010007 */
[----:B------:R-:W-:Y:S01]  /*8da0*/  F2FP.BF16.PACK_AB R81, R73, R74 ;  /* 0x0000004a4951723e */ /* 0x000fe200000010ff */
[----:B------:R-:W-:Y:S01]  /*8db0*/  FFMA.FTZ R5, R44, R5, -0.17900948226451873779 ;  /* 0xbe374e432c057423 */ /* 0x000fe20000010005 */
[----:B------:R-:W-:Y:S01]  /*8dc0*/  F2FP.BF16.PACK_AB R80, R79, R80 ;  /* 0x000000504f50723e */ /* 0x000fe200000010ff */
[----:B------:R-:W-:Y:S01]  /*8dd0*/  FFMA.FTZ R4, R39, R4, -0.17900948226451873779 ;  /* 0xbe374e4327047423 */ /* 0x000fe20000010004 */
[----:B------:R-:W-:Y:S01]  /*8de0*/  SHF.L.U32 R67, R175, 0x4, RZ ;  /* 0x00000004af437819 */ /* 0x000fe200000006ff */
[----:B------:R-:W-:-:S02]  /*8df0*/  FFMA.FTZ R7, R46, R7, -0.17900948226451873779 ;  /* 0xbe374e432e077423 */ /* 0x000fc40000010007 */
[----:B------:R-:W-:Y:S02]  /*8e00*/  FFMA.FTZ R5, R44, R5, 0.20512372255325317383 ;  /* 0x3e520bf42c057423 */ /* 0x000fe40000010005 */
[----:B------:R-:W-:Y:S01]  /*8e10*/  FFMA.FTZ R42, R37, R42, 0.20512372255325317383 ;  /* 0x3e520bf4252a7423 */ /* 0x000fe2000001002a */
[----:B------:R-:W0:Y:S01]  /*8e20*/  LDS.128 R16, [R36] ;  /* 0x0000000024107984 */ /* 0x000e220000000c00 */
[----:B------:R-:W-:Y:S02]  /*8e30*/  FFMA.FTZ R4, R39, R4, 0.20512372255325317383 ;  /* 0x3e520bf427047423 */ /* 0x000fe40000010004 */
[----:B------:R-:W-:Y:S01]  /*8e40*/  FFMA.FTZ R7, R46, R7, 0.20512372255325317383 ;  /* 0x3e520bf42e077423 */ /* 0x000fe20000010007 */
[----:B------:R-:W-:Y:S01]  /*8e50*/  LDS.128 R8, [R120] ;  /* 0x0000000078087984 */ /* 0x000fe20000000c00 */
[----:B------:R-:W-:Y:S02]  /*8e60*/  FFMA.FTZ R5, R44, R5, -0.24046532809734344482 ;  /* 0xbe763c8b2c057423 */ /* 0x000fe40000010005 */
[----:B------:R-:W-:-:S02]  /*8e70*/  FFMA.FTZ R42, R37, R42, -0.24046532809734344482 ;  /* 0xbe763c8b252a7423 */ /* 0x000fc4000001002a */
[----:B------:R-:W-:Y:S02]  /*8e80*/  FFMA.FTZ R4, R39, R4, -0.24046532809734344482 ;  /* 0xbe763c8b27047423 */ /* 0x000fe40000010004 */
[----:B------:R-:W-:Y:S02]  /*8e90*/  FFMA.FTZ R7, R46, R7, -0.24046532809734344482 ;  /* 0xbe763c8b2e077423 */ /* 0x000fe40000010007 */
[----:B------:R-:W-:Y:S02]  /*8ea0*/  FFMA.FTZ R5, R44, R5, 0.28857114911079406738 ;  /* 0x3e93bf992c057423 */ /* 0x000fe40000010005 */
[----:B------:R-:W-:Y:S02]  /*8eb0*/  FFMA.FTZ R42, R37, R42, 0.28857114911079406738 ;  /* 0x3e93bf99252a7423 */ /* 0x000fe4000001002a */
[----:B------:R-:W-:Y:S02]  /*8ec0*/  FFMA.FTZ R4, R39, R4, 0.28857114911079406738 ;  /* 0x3e93bf9927047423 */ /* 0x000fe40000010004 */
[----:B------:R-:W-:-:S02]  /*8ed0*/  FFMA.FTZ R7, R46, R7, 0.28857114911079406738 ;  /* 0x3e93bf992e077423 */ /* 0x000fc40000010007 */
[----:B------:R-:W-:Y:S02]  /*8ee0*/  FFMA.FTZ R5, R44, R5, -0.36067417263984680176 ;  /* 0xbeb8aa492c057423 */ /* 0x000fe40000010005 */
[----:B------:R-:W-:Y:S02]  /*8ef0*/  FFMA.FTZ R42, R37, R42, -0.36067417263984680176 ;  /* 0xbeb8aa49252a7423 */ /* 0x000fe4000001002a */
[----:B------:R-:W-:Y:S02]  /*8f00*/  FFMA.FTZ R4, R39, R4, -0.36067417263984680176 ;  /* 0xbeb8aa4927047423 */ /* 0x000fe40000010004 */
[----:B------:R-:W-:Y:S02]  /*8f10*/  FFMA.FTZ R7, R46, R7, -0.36067417263984680176 ;  /* 0xbeb8aa492e077423 */ /* 0x000fe40000010007 */
[----:B------:R-:W-:Y:S02]  /*8f20*/  FFMA.FTZ R5, R44, R5, 0.48089820146560668945 ;  /* 0x3ef6384a2c057423 */ /* 0x000fe40000010005 */
[----:B------:R-:W-:-:S02]  /*8f30*/  FFMA.FTZ R42, R37, R42, 0.48089820146560668945 ;  /* 0x3ef6384a252a7423 */ /* 0x000fc4000001002a */
[----:B------:R-:W-:Y:S02]  /*8f40*/  FFMA.FTZ R4, R39, R4, 0.48089820146560668945 ;  /* 0x3ef6384a27047423 */ /* 0x000fe40000010004 */
[----:B------:R-:W-:Y:S02]  /*8f50*/  FFMA.FTZ R7, R46, R7, 0.48089820146560668945 ;  /* 0x3ef6384a2e077423 */ /* 0x000fe40000010007 */
[----:B------:R-:W-:Y:S02]  /*8f60*/  FFMA.FTZ R5, R44, R5, -0.72134751081466674805 ;  /* 0xbf38aa3b2c057423 */ /* 0x000fe40000010005 */
[----:B------:R-:W-:Y:S02]  /*8f70*/  FFMA.FTZ R42, R37, R42, -0.72134751081466674805 ;  /* 0xbf38aa3b252a7423 */ /* 0x000fe4000001002a */
[----:B------:R-:W-:Y:S02]  /*8f80*/  FFMA.FTZ R4, R39, R4, -0.72134751081466674805 ;  /* 0xbf38aa3b27047423 */ /* 0x000fe40000010004 */
[----:B------:R-:W-:-:S02]  /*8f90*/  FFMA.FTZ R7, R46, R7, -0.72134751081466674805 ;  /* 0xbf38aa3b2e077423 */ /* 0x000fc40000010007 */
[----:B------:R-:W-:Y:S02]  /*8fa0*/  FMUL R5, R44, R5 ;  /* 0x000000052c057220 */ /* 0x000fe40000400000 */
[----:B------:R-:W-:Y:S02]  /*8fb0*/  FMUL R42, R37, R42 ;  /* 0x0000002a252a7220 */ /* 0x000fe40000400000 */
[----:B------:R-:W-:Y:S02]  /*8fc0*/  FMUL R4, R39, R4 ;  /* 0x0000000427047220 */ /* 0x000fe40000400000 */
[----:B------:R-:W-:Y:S02]  /*8fd0*/  FMUL R7, R46, R7 ;  /* 0x000000072e077220 */ /* 0x000fe40000400000 */
[----:B------:R-:W-:Y:S02]  /*8fe0*/  FMUL R5, R44, R5 ;  /* 0x000000052c057220 */ /* 0x000fe40000400000 */
[----:B------:R-:W-:-:S02]  /*8ff0*/  FMUL R42, R37, R42 ;  /* 0x0000002a252a7220 */ /* 0x000fc40000400000 */
[----:B------:R-:W-:Y:S02]  /*9000*/  FMUL R4, R39, R4 ;  /* 0x0000000427047220 */ /* 0x000fe40000400000 */
[----:B------:R-:W-:Y:S02]  /*9010*/  FMUL R7, R46, R7 ;  /* 0x000000072e077220 */ /* 0x000fe40000400000 */
[----:B------:R-:W-:Y:S01]  /*9020*/  FFMA.FTZ R44, R44, 1.4426950216293334961, R5 ;  /* 0x3fb8aa3b2c2c7823 */ /* 0x000fe20000010005 */
[----:B------:R-:W-:Y:S01]  /*9030*/  @P0 MOV R5, 0x7f800000 ;  /* 0x7f80000000050802 */ /* 0x000fe20000000f00 */
[----:B------:R-:W-:Y:S02]  /*9040*/  FFMA.FTZ R37, R37, 1.4426950216293334961, R42 ;  /* 0x3fb8aa3b25257823 */ /* 0x000fe4000001002a */
[----:B------:R-:W-:Y:S01]  /*9050*/  FFMA.FTZ R4, R39, 1.4426950216293334961, R4 ;  /* 0x3fb8aa3b27047823 */ /* 0x000fe20000010004 */
[----:B------:R-:W-:Y:S01]  /*9060*/  SHF.L.U32 R39, R175, 0x2, RZ ;  /* 0x00000002af277819 */ /* 0x000fe200000006ff */
[----:B------:R-:W-:-:S02]  /*9070*/  FFMA.FTZ R46, R46, 1.4426950216293334961, R7 ;  /* 0x3fb8aa3b2e2e7823 */ /* 0x000fc40000010007 */
[----:B------:R-:W-:Y:S01]  /*9080*/  FADD R40, R40, R37 ;  /* 0x0000002528287221 */ /* 0x000fe20000000000 */
[----:B------:R-:W-:Y:S01]  /*9090*/  LOP3.LUT R37, R36, 0x60, RZ, 0x3c, !PT ;  /* 0x0000006024257812 */ /* 0x000fe200078e3cff */
[----:B------:R-:W-:Y:S02]  /*90a0*/  FADD R42, R43, R4 ;  /* 0x000000042b2a7221 */ /* 0x000fe40000000000 */
[----:B------:R-:W-:Y:S02]  /*90b0*/  FADD R43, R45, R46 ;  /* 0x0000002e2d2b7221 */ /* 0x000fe40000000000 */
[----:B------:R-:W-:Y:S01]  /*90c0*/  @P0 FFMA.FTZ R40, R20, R5, +INF ;  /* 0x7f80000014280423 */ /* 0x000fe20000010005 */
[----:B------:R-:W-:Y:S01]  /*90d0*/  @P5 MOV R5, 0x7f800000 ;  /* 0x7f80000000055802 */ /* 0x000fe20000000f00 */
[----:B------:R-:W-:Y:S01]  /*90e0*/  @P1 IMAD.MOV.U32 R4, RZ, RZ, 0x7f800000 ;  /* 0x7f800000ff041424 */ /* 0x000fe200078e00ff */
[C---:B------:R-:W-:Y:S01]  /*90f0*/  FSETP.NEU.AND P0, PT, R29.reuse, RZ, PT ;  /* 0x000000ff1d00720b */ /* 0x040fe20003f0d000 */
[----:B------:R-:W-:Y:S01]  /*9100*/  @P4 FFMA.FTZ R43, R29, R6, +INF ;  /* 0x7f8000001d2b4423 */ /* 0x000fe20000010006 */
[----:B------:R-:W-:Y:S01]  /*9110*/  LOP3.LUT R29, R36, 0x20, RZ, 0x3c, !PT ;  /* 0x00000020241d7812 */ /* 0x000fe200078e3cff */
[----:B------:R-:W-:Y:S01]  /*9120*/  FADD R41, R41, R44 ;  /* 0x0000002c29297221 */ /* 0x000fe20000000000 */
[----:B------:R-:W-:Y:S01]  /*9130*/  F2FP.BF16.PACK_AB R20, R35, R38 ;  /* 0x000000262314723e */ /* 0x000fe200000010ff */
[----:B------:R-:W-:Y:S01]  /*9140*/  @P1 FFMA.FTZ R41, R21, R4, +INF ;  /* 0x7f80000015291423 */ /* 0x000fe20000010004 */
[----:B------:R-:W-:Y:S01]  /*9150*/  F2FP.BF16.PACK_AB R21, R33, R34 ;  /* 0x000000222115723e */ /* 0x000fe200000010ff */
[C---:B------:R-:W-:Y:S01]  /*9160*/  @P5 FFMA.FTZ R42, R22.reuse, R5, +INF ;  /* 0x7f800000162a5423 */ /* 0x040fe20000010005 */
[----:B------:R-:W1:Y:S01]  /*9170*/  LDS.128 R12, [R29] ;  /* 0x000000001d0c7984 */ /* 0x000e620000000c00 */
[C---:B------:R-:W-:Y:S01]  /*9180*/  SHF.L.U32 R33, R175.reuse, 0x1, RZ ;  /* 0x00000001af217819 */ /* 0x040fe200000006ff */
[----:B------:R-:W-:Y:S01]  /*9190*/  IMAD R47, R175, 0x6, RZ ;  /* 0x00000006af2f7824 */ /* 0x000fe200078e02ff */
[----:B------:R-:W-:Y:S01]  /*91a0*/  FSETP.NEU.AND P1, PT, R22, RZ, PT ;  /* 0x000000ff1600720b */ /* 0x000fe20003f2d000 */
[----:B------:R-:W2:Y:S01]  /*91b0*/  LDS.128 R4, [R37] ;  /* 0x0000000025047984 */ /* 0x000ea20000000c00 */
[----:B------:R-:W-:Y:S01]  /*91c0*/  F2FP.BF16.PACK_AB R22, R31, R32 ;  /* 0x000000201f16723e */ /* 0x000fe200000010ff */
[----:B------:R-:W-:Y:S01]  /*91d0*/  IMAD R35, R175, 0x3, RZ ;  /* 0x00000003af237824 */ /* 0x000fe200078e02ff */
[-C--:B------:R-:W-:Y:S01]  /*91e0*/  IADD3 R30, P4, R33, R26.reuse, RZ ;  /* 0x0000001a211e7210 */ /* 0x080fe20007f9e0ff */
[----:B------:R-:W-:Y:S01]  /*91f0*/  BAR.SYNC.DEFER_BLOCKING 0x0 ;  /* 0x0000000000007b1d */ /* 0x000fe20000010000 */
[CC--:B------:R-:W-:Y:S01]  /*9200*/  LEA R32, P5, R175.reuse, R26.reuse, 0x2 ;  /* 0x0000001aaf207211 */ /* 0x0c0fe200078a10ff */
[----:B------:R-:W-:Y:S01]  /*9210*/  IMAD R45, R175, 0x5, RZ ;  /* 0x00000005af2d7824 */ /* 0x000fe200078e02ff */
[-C--:B------:R-:W-:Y:S01]  /*9220*/  IADD3 R34, P6, R47, R26.reuse, RZ ;  /* 0x0000001a2f227210 */ /* 0x080fe20007fde0ff */
[C---:B------:R-:W-:Y:S01]  /*9230*/  IMAD R73, R175.reuse, 0x12, RZ ;  /* 0x00000012af497824 */ /* 0x040fe200078e02ff */
[CC--:B------:R-:W-:Y:S01]  /*9240*/  LEA.HI.X.SX32 R31, R175.reuse, R27.reuse, 0x1, P4 ;  /* 0x0000001baf1f7211 */ /* 0x0c0fe200020f0eff */
[C---:B------:R-:W-:Y:S01]  /*9250*/  IMAD R49, R175.reuse, 0x7, RZ ;  /* 0x00000007af317824 */ /* 0x040fe200078e02ff */
[CC--:B------:R-:W-:Y:S01]  /*9260*/  LEA R38, P4, R175.reuse, R26.reuse, 0x3 ;  /* 0x0000001aaf267211 */ /* 0x0c0fe200078818ff */
[----:B------:R-:W-:Y:S01]  /*9270*/  IMAD R77, R175, 0x14, RZ ;  /* 0x00000014af4d7824 */ /* 0x000fe200078e02ff */
[-C--:B------:R-:W-:Y:S01]  /*9280*/  LEA.HI.X.SX32 R33, R33, R27.reuse, 0x1, P5 ;  /* 0x0000001b21217211 */ /* 0x080fe200028f0eff */
[----:B------:R-:W-:Y:S01]  /*9290*/  IMAD R53, R175, 0x9, RZ ;  /* 0x00000009af357824 */ /* 0x000fe200078e02ff */
[-C--:B------:R-:W-:Y:S01]  /*92a0*/  IADD3 R44, P5, R55, R26.reuse, RZ ;  /* 0x0000001a372c7210 */ /* 0x080fe20007fbe0ff */
[----:B------:R-:W-:Y:S01]  /*92b0*/  IMAD R85, R175, 0x16, RZ ;  /* 0x00000016af557824 */ /* 0x000fe200078e02ff */
[-C--:B------:R-:W-:Y:S01]  /*92c0*/  LEA.HI.X.SX32 R35, R35, R27.reuse, 0x1, P6 ;  /* 0x0000001b23237211 */ /* 0x080fe200030f0eff */
[----:B------:R-:W-:Y:S01]  /*92d0*/  IMAD R89, R175, 0x18, RZ ;  /* 0x00000018af597824 */ /* 0x000fe200078e02ff */
[-C--:B------:R-:W-:Y:S01]  /*92e0*/  LEA.HI.X.SX32 R39, R39, R27.reuse, 0x1, P4 ;  /* 0x0000001b27277211 */ /* 0x080fe200020f0eff */
[----:B------:R-:W-:Y:S01]  /*92f0*/  IMAD R93, R175, 0x1a, RZ ;  /* 0x0000001aaf5d7824 */ /* 0x000fe200078e02ff */
[-C--:B------:R-:W-:Y:S01]  /*9300*/  LEA.HI.X.SX32 R45, R45, R27.reuse, 0x1, P5 ;  /* 0x0000001b2d2d7211 */ /* 0x080fe200028f0eff */
[C---:B------:R-:W-:Y:S01]  /*9310*/  IMAD R97, R175.reuse, 0x1c, RZ ;  /* 0x0000001caf617824 */ /* 0x040fe200078e02ff */
[C---:B------:R-:W-:Y:S01]  /*9320*/  LEA R50, P5, R175.reuse, R26, 0x4 ;  /* 0x0000001aaf327211 */ /* 0x040fe200078a20ff */
[----:B------:R-:W-:Y:S01]  /*9330*/  IMAD R101, R175, 0x1e, RZ ;  /* 0x0000001eaf657824 */ /* 0x000fe200078e02ff */
[----:B------:R-:W-:Y:S01]  /*9340*/  FSEL R41, R41, -INF , P2 ;  /* 0xff80000029297808 */ /* 0x000fe20001000000 */
[----:B------:R-:W-:Y:S01]  /*9350*/  IMAD R65, R175, 0xf, RZ ;  /* 0x0000000faf417824 */ /* 0x000fe200078e02ff */
[----:B------:R-:W-:Y:S01]  /*9360*/  LEA.HI.X.SX32 R51, R51, R27, 0x1, P5 ;  /* 0x0000001b33337211 */ /* 0x000fe200028f0eff */
[----:B------:R3:W-:Y:S01]  /*9370*/  STS.128 [R28+0x400], R56 ;  /* 0x000400381c007388 */ /* 0x0007e20000000c00 */
[C---:B------:R-:W-:Y:S01]  /*9380*/  IMAD R109, R175.reuse, 0x22, RZ ;  /* 0x00000022af6d7824 */ /* 0x040fe200078e02ff */
[----:B------:R-:W-:Y:S01]  /*9390*/  FSEL R42, R42, -INF , P1 ;  /* 0xff8000002a2a7808 */ /* 0x000fe20000800000 */
[C---:B------:R-:W-:Y:S01]  /*93a0*/  IMAD R113, R175.reuse, 0x24, RZ ;  /* 0x00000024af717824 */ /* 0x040fe200078e02ff */
[----:B------:R4:W-:Y:S01]  /*93b0*/  STS.128 [R28+0x80], R60 ;  /* 0x0000803c1c007388 */ /* 0x0009e20000000c00 */
[----:B------:R-:W-:Y:S01]  /*93c0*/  IMAD R71, R175, 0x11, RZ ;  /* 0x00000011af477824 */ /* 0x000fe200078e02ff */
[----:B------:R-:W-:Y:S01]  /*93d0*/  FSEL R43, R43, -INF , P0 ;  /* 0xff8000002b2b7808 */ /* 0x000fe20000000000 */
[C---:B------:R-:W-:Y:S01]  /*93e0*/  IMAD R117, R175.reuse, 0x26, RZ ;  /* 0x00000026af757824 */ /* 0x040fe200078e02ff */
[----:B------:R5:W-:Y:S01]  /*93f0*/  STS.128 [R28], R80 ;  /* 0x000000501c007388 */ /* 0x000be20000000c00 */
[----:B------:R-:W-:-:S02]  /*9400*/  IMAD R123, R175, 0x28, RZ ;  /* 0x00000028af7b7824 */ /* 0x000fc400078e02ff */
[C---:B------:R-:W-:Y:S01]  /*9410*/  IMAD R127, R175.reuse, 0x2a, RZ ;  /* 0x0000002aaf7f7824 */ /* 0x040fe200078e02ff */
[----:B------:R-:W-:Y:S01]  /*9420*/  STS.128 [R28+0x480], R20 ;  /* 0x000480141c007388 */ /* 0x000fe20000000c00 */
[C---:B------:R-:W-:Y:S02]  /*9430*/  IMAD R75, R175.reuse, 0x13, RZ ;  /* 0x00000013af4b7824 */ /* 0x040fe400078e02ff */
[----:B------:R-:W-:Y:S01]  /*9440*/  IMAD R131, R175, 0x2c, RZ ;  /* 0x0000002caf837824 */ /* 0x000fe200078e02ff */
[-C--:B---3--:R-:W-:Y:S01]  /*9450*/  IADD3 R56, P5, R85, R26.reuse, RZ ;  /* 0x0000001a55387210 */ /* 0x088fe20007fbe0ff */
[C---:B------:R-:W-:Y:S01]  /*9460*/  IMAD R59, R175.reuse, 0xc, RZ ;  /* 0x0000000caf3b7824 */ /* 0x040fe200078e02ff */
[----:B------:R-:W-:Y:S01]  /*9470*/  BAR.SYNC.DEFER_BLOCKING 0x0 ;  /* 0x0000000000007b1d */ /* 0x000fe20000010000 */
[C---:B------:R-:W-:Y:S02]  /*9480*/  IMAD R57, R175.reuse, 0xb, RZ ;  /* 0x0000000baf397824 */ /* 0x040fe400078e02ff */
[----:B----4-:R-:W-:Y:S01]  /*9490*/  IMAD R63, R175, 0xe, RZ ;  /* 0x0000000eaf3f7824 */ /* 0x010fe200078e02ff */
[-C--:B------:R-:W-:Y:S01]  /*94a0*/  IADD3 R46, P6, R59, R26.reuse, RZ ;  /* 0x0000001a3b2e7210 */ /* 0x080fe20007fde0ff */
[----:B------:R-:W-:Y:S01]  /*94b0*/  IMAD R61, R175, 0xd, RZ ;  /* 0x0000000daf3d7824 */ /* 0x000fe200078e02ff */
[-C--:B------:R-:W-:Y:S01]  /*94c0*/  LEA.HI.X.SX32 R57, R57, R27.reuse, 0x1, P5 ;  /* 0x0000001b39397211 */ /* 0x080fe200028f0eff */
[----:B-----5:R-:W-:Y:S01]  /*94d0*/  IMAD R83, R175, 0x15, RZ ;  /* 0x00000015af537824 */ /* 0x020fe200078e02ff */
        /* <DEDUP_REMOVED lines=123> */
[----:B0-----:R1:W-:Y:S01]  /*9c90*/  STG.E.U16 [R26.64], R16 ;  /* 0x000000101a007986 */ /* 0x0013e2000c101506 */
[-C--:B------:R-:W-:Y:S01]  /*9ca0*/  LEA.HI.X.SX32 R111, R117, R27.reuse, 0x1, P5 ;  /* 0x0000001b756f7211 */ /* 0x080fe200028f0eff */
[----:B------:R-:W-:Y:S01]  /*9cb0*/  IMAD.SHL.U32 R168, R168, 0x2, RZ ;  /* 0x00000002a8a87824 */ /* 0x000fe200078e00ff */
[-C--:B------:R-:W-:Y:S01]  /*9cc0*/  IADD3 R116, P5, R193, R26.reuse, RZ ;  /* 0x0000001ac1747210 */ /* 0x080fe20007fbe0ff */
[----:B------:R-:W-:Y:S01]  /*9cd0*/  FFMA R41, R41, 0.69314718246459960938, R2 ;  /* 0x3f31721829297823 */ /* 0x000fe20000000002 */
[-C--:B------:R-:W-:Y:S01]  /*9ce0*/  LEA.HI.X.SX32 R113, R119, R27.reuse, 0x1, P6 ;  /* 0x0000001b77717211 */ /* 0x080fe200030f0eff */
[----:B------:R-:W-:Y:S01]  /*9cf0*/  FFMA R42, R42, 0.69314718246459960938, R3 ;  /* 0x3f3172182a2a7823 */ /* 0x000fe20000000003 */
[-C--:B------:R-:W-:Y:S01]  /*9d00*/  IADD3 R118, P6, R195, R26.reuse, RZ ;  /* 0x0000001ac3767210 */ /* 0x080fe20007fde0ff */
[----:B------:R-:W-:Y:S01]  /*9d10*/  FFMA R43, R43, 0.69314718246459960938, R0 ;  /* 0x3f3172182b2b7823 */ /* 0x000fe20000000000 */
[----:B------:R-:W-:Y:S01]  /*9d20*/  LEA.HI.X.SX32 R115, R123, R27, 0x1, P4 ;  /* 0x0000001b7b737211 */ /* 0x000fe200020f0eff */
[----:B------:R-:W-:Y:S01]  /*9d30*/  IMAD R0, R152, c[0x0][0x1cc], RZ ;  /* 0x0000730098007a24 */ /* 0x000fe200078e02ff */
[----:B------:R-:W-:-:S02]  /*9d40*/  IADD3 R122, P4, R197, R26, RZ ;  /* 0x0000001ac57a7210 */ /* 0x000fc40007f9e0ff */
[-C--:B------:R-:W-:Y:S02]  /*9d50*/  LEA.HI.X.SX32 R117, R125, R27.reuse, 0x1, P5 ;  /* 0x0000001b7d757211 */ /* 0x080fe400028f0eff */
[-C--:B------:R-:W-:Y:S02]  /*9d60*/  IADD3 R124, P5, R199, R26.reuse, RZ ;  /* 0x0000001ac77c7210 */ /* 0x080fe40007fbe0ff */
[-C--:B------:R-:W-:Y:S02]  /*9d70*/  LEA.HI.X.SX32 R119, R127, R27.reuse, 0x1, P6 ;  /* 0x0000001b7f777211 */ /* 0x080fe400030f0eff */
[-C--:B------:R-:W-:Y:S02]  /*9d80*/  IADD3 R126, P6, R201, R26.reuse, RZ ;  /* 0x0000001ac97e7210 */ /* 0x080fe40007fde0ff */
[----:B------:R-:W-:Y:S02]  /*9d90*/  LEA.HI.X.SX32 R123, R129, R27, 0x1, P4 ;  /* 0x0000001b817b7211 */ /* 0x000fe400020f0eff */
        /* <DEDUP_REMOVED lines=34> */
[----:B------:R-:W-:Y:S02]  /*9fc0*/  IADD3 R134, P6, R141, R26, RZ ;  /* 0x0000001a8d867210 */ /* 0x000fe40007fde0ff */
[-C--:B------:R-:W-:Y:S02]  /*9fd0*/  LEA.HI.X.SX32 R141, R133, R27.reuse, 0x1, P4 ;  /* 0x0000001b858d7211 */ /* 0x080fe400020f0eff */
[----:B------:R-:W-:-:S02]  /*9fe0*/  LEA.HI.X.SX32 R133, R135, R27, 0x1, P5 ;  /* 0x0000001b87857211 */ /* 0x000fc400028f0eff */
[----:B------:R-:W-:Y:S02]  /*9ff0*/  LEA.HI.X.SX32 R135, R121, R27, 0x1, P6 ;  /* 0x0000001b79877211 */ /* 0x000fe400030f0eff */
[----:B------:R-:W-:Y:S02]  /*a000*/  PRMT R121, R16, 0x7632, R121 ;  /* 0x0000763210797816 */ /* 0x000fe40000000079 */
[----:B-1----:R-:W-:Y:S02]  /*a010*/  PRMT R27, R12, 0x7632, R27 ;  /* 0x000076320c1b7816 */ /* 0x002fe4000000001b */
[----:B------:R-:W-:Y:S01]  /*a020*/  PRMT R22, R8, 0x7632, R22 ;  /* 0x0000763208167816 */ /* 0x000fe20000000016 */
[----:B------:R-:W-:Y:S01]  /*a030*/  STG.E.U16 [R30.64], R121 ;  /* 0x000000791e007986 */ /* 0x000fe2000c101506 */
[----:B--2---:R-:W-:Y:S02]  /*a040*/  PRMT R20, R4, 0x7632, R20 ;  /* 0x0000763204147816 */ /* 0x004fe40000000014 */
[----:B------:R-:W-:Y:S01]  /*a050*/  PRMT R26, R17, 0x7632, R26 ;  /* 0x00007632111a7816 */ /* 0x000fe2000000001a */
[----:B------:R0:W-:Y:S01]  /*a060*/  STG.E.U16 [R32.64], R12 ;  /* 0x0000000c20007986 */ /* 0x0001e2000c101506 */
[----:B------:R-:W-:-:S02]  /*a070*/  PRMT R28, R13, 0x7632, R28 ;  /* 0x000076320d1c7816 */ /* 0x000fc4000000001c */
[----:B------:R-:W-:Y:S01]  /*a080*/  SHF.L.U32 R3, R146, 0x2, RZ ;  /* 0x0000000292037819 */ /* 0x000fe200000006ff */
[----:B------:R-:W-:Y:S01]  /*a090*/  STG.E.U16 [R34.64], R27 ;  /* 0x0000001b22007986 */ /* 0x000fe2000c101506 */
[C---:B------:R-:W-:Y:S01]  /*a0a0*/  SHF.L.U32 R2, R0.reuse, 0x2, RZ ;  /* 0x0000000200027819 */ /* 0x040fe200000006ff */
[----:B------:R-:W-:Y:S02]  /*a0b0*/  IMAD.HI R0, R0, 0x4, RZ ;  /* 0x0000000400007827 */ /* 0x000fe400078e02ff */
[----:B------:R1:W-:Y:S01]  /*a0c0*/  STG.E.U16 [R38.64], R8 ;  /* 0x0000000826007986 */ /* 0x0003e2000c101506 */
[----:B------:R-:W-:-:S03]  /*a0d0*/  IADD3 R2, P0, P1, R3, c[0x0][0x180], R2 ;  /* 0x0000600003027a10 */ /* 0x000fc6000791e002 */
[----:B------:R2:W-:Y:S01]  /*a0e0*/  STG.E.U16 [R44.64], R22 ;  /* 0x000000162c007986 */ /* 0x0005e2000c101506 */
[----:B0-----:R-:W-:-:S03]  /*a0f0*/  PRMT R12, R5, 0x7632, R12 ;  /* 0x00007632050c7816 */ /* 0x001fc6000000000c */
[----:B------:R0:W-:Y:S04]  /*a100*/  STG.E.U16 [R46.64], R4 ;  /* 0x000000042e007986 */ /* 0x0001e8000c101506 */
[----:B------:R3:W-:Y:S01]  /*a110*/  STG.E.U16 [R48.64], R20 ;  /* 0x0000001430007986 */ /* 0x0007e2000c101506 */
[----:B-1----:R-:W-:-:S03]  /*a120*/  PRMT R8, R9, 0x7632, R8 ;  /* 0x0000763209087816 */ /* 0x002fc60000000008 */
[----:B------:R-:W-:Y:S01]  /*a130*/  STG.E.U16 [R50.64], R17 ;  /* 0x0000001132007986 */ /* 0x000fe2000c101506 */
[----:B--2---:R-:W-:-:S03]  /*a140*/  PRMT R44, R15, 0x7632, R44 ;  /* 0x000076320f2c7816 */ /* 0x004fc6000000002c */
[----:B------:R-:W-:Y:S01]  /*a150*/  STG.E.U16 [R52.64], R26 ;  /* 0x0000001a34007986 */ /* 0x000fe2000c101506 */
[----:B0-----:R-:W-:Y:S02]  /*a160*/  PRMT R4, R18, 0x7632, R4 ;  /* 0x0000763212047816 */ /* 0x001fe40000000004 */
[----:B------:R-:W-:Y:S01]  /*a170*/  PRMT R46, R11, 0x7632, R46 ;  /* 0x000076320b2e7816 */ /* 0x000fe2000000002e */
[----:B------:R0:W-:Y:S01]  /*a180*/  STG.E.U16 [R54.64], R13 ;  /* 0x0000000d36007986 */ /* 0x0001e2000c101506 */
[----:B---3--:R-:W-:-:S03]  /*a190*/  PRMT R48, R7, 0x7632, R48 ;  /* 0x0000763207307816 */ /* 0x008fc60000000030 */
[----:B------:R-:W1:Y:S04]  /*a1a0*/  LDS.128 R20, [R36] ;  /* 0x0000000024147984 */ /* 0x000e680000000c00 */
[----:B------:R-:W-:Y:S04]  /*a1b0*/  STG.E.U16 [R56.64], R28 ;  /* 0x0000001c38007986 */ /* 0x000fe8000c101506 */
[----:B------:R-:W2:Y:S01]  /*a1c0*/  LDS.128 R28, [R29] ;  /* 0x000000001d1c7984 */ /* 0x000ea20000000c00 */
[----:B0-----:R-:W-:-:S03]  /*a1d0*/  PRMT R13, R14, 0x7632, R13 ;  /* 0x000076320e0d7816 */ /* 0x001fc6000000000d */
[----:B------:R-:W0:Y:S04]  /*a1e0*/  LDS.128 R32, [R120] ;  /* 0x0000000078207984 */ /* 0x000e280000000c00 */
[----:B------:R-:W3:Y:S04]  /*a1f0*/  LDS.128 R36, [R37] ;  /* 0x0000000025247984 */ /* 0x000ee80000000c00 */
[----:B------:R-:W-:Y:S04]  /*a200*/  STG.E.U16 [R58.64], R9 ;  /* 0x000000093a007986 */ /* 0x000fe8000c101506 */
[----:B------:R4:W-:Y:S04]  /*a210*/  STG.E.U16 [R60.64], R8 ;  /* 0x000000083c007986 */ /* 0x0009e8000c101506 */
[----:B------:R5:W-:Y:S04]  /*a220*/  STG.E.U16 [R62.64], R5 ;  /* 0x000000053e007986 */ /* 0x000be8000c101506 */
[----:B------:R-:W-:Y:S04]  /*a230*/  STG.E.U16 [R68.64], R12 ;  /* 0x0000000c44007986 */ /* 0x000fe8000c101506 */
[----:B------:R-:W-:Y:S01]  /*a240*/  STG.E.U16 [R78.64], R18 ;  /* 0x000000124e007986 */ /* 0x000fe2000c101506 */
[----:B----4-:R-:W-:-:S03]  /*a250*/  PRMT R8, R10, 0x7632, R8 ;  /* 0x000076320a087816 */ /* 0x010fc60000000008 */
[----:B------:R4:W-:Y:S01]  /*a260*/  STG.E.U16 [R70.64], R4 ;  /* 0x0000000446007986 */ /* 0x0009e2000c101506 */
[----:B-----5:R-:W-:Y:S02]  /*a270*/  PRMT R5, R6, 0x7632, R5 ;  /* 0x0000763206057816 */ /* 0x020fe40000000005 */
[----:B-1----:R-:W-:Y:S01]  /*a280*/  PRMT R50, R20, 0x7632, R50 ;  /* 0x0000763214327816 */ /* 0x002fe20000000032 */
[----:B------:R-:W-:Y:S01]  /*a290*/  STG.E.U16 [R80.64], R14 ;  /* 0x0000000e50007986 */ /* 0x000fe2000c101506 */
[----:B------:R-:W-:-:S03]  /*a2a0*/  PRMT R58, R21, 0x7632, R58 ;  /* 0x00007632153a7816 */ /* 0x000fc6000000003a */
[----:B------:R-:W-:Y:S01]  /*a2b0*/  STG.E.U16 [R72.64], R13 ;  /* 0x0000000d48007986 */ /* 0x000fe2000c101506 */
[----:B--2---:R-:W-:Y:S02]  /*a2c0*/  PRMT R52, R28, 0x7632, R52 ;  /* 0x000076321c347816 */ /* 0x004fe40000000034 */
[----:B------:R-:W-:Y:S01]  /*a2d0*/  PRMT R61, R29, 0x7632, R61 ;  /* 0x000076321d3d7816 */ /* 0x000fe2000000003d */
[----:B------:R1:W-:Y:S01]  /*a2e0*/  STG.E.U16 [R64.64], R10 ;  /* 0x0000000a40007986 */ /* 0x0003e2000c101506 */
[----:B----4-:R-:W-:Y:S02]  /*a2f0*/  PRMT R4, R19, 0x7632, R4 ;  /* 0x0000763213047816 */ /* 0x010fe40000000004 */
[----:B0-----:R-:W-:Y:S01]  /*a300*/  PRMT R54, R32, 0x7632, R54 ;  /* 0x0000763220367816 */ /* 0x001fe20000000036 */
[----:B------:R-:W-:Y:S01]  /*a310*/  STG.E.U16 [R74.64], R8 ;  /* 0x000000084a007986 */ /* 0x000fe2000c101506 */
[----:B---3--:R-:W-:Y:S02]  /*a320*/  PRMT R56, R36, 0x7632, R56 ;  /* 0x0000763224387816 */ /* 0x008fe40000000038 */
[----:B------:R-:W-:Y:S01]  /*a330*/  PRMT R63, R33, 0x7632, R63 ;  /* 0x00007632213f7816 */ /* 0x000fe2000000003f */
[----:B------:R0:W-:Y:S01]  /*a340*/  STG.E.U16 [R66.64], R6 ;  /* 0x0000000642007986 */ /* 0x0001e2000c101506 */
[----:B------:R-:W-:-:S02]  /*a350*/  PRMT R71, R22, 0x7632, R71 ;  /* 0x0000763216477816 */ /* 0x000fc40000000047 */
[----:B------:R-:W-:Y:S01]  /*a360*/  PRMT R79, R34, 0x7632, R79 ;  /* 0x00007632224f7816 */ /* 0x000fe2000000004f */
[----:B------:R2:W-:Y:S01]  /*a370*/  STG.E.U16 [R76.64], R5 ;  /* 0x000000054c007986 */ /* 0x0005e2000c101506 */
[----:B-1----:R-:W-:Y:S02]  /*a380*/  PRMT R65, R37, 0x7632, R65 ;  /* 0x0000763225417816 */ /* 0x002fe40000000041 */
[----:B------:R-:W-:Y:S01]  /*a390*/  PRMT R81, R38, 0x7632, R81 ;  /* 0x0000763226517816 */ /* 0x000fe20000000051 */
[----:B------:R1:W-:Y:S01]  /*a3a0*/  STG.E.U16 [R82.64], R19 ;  /* 0x0000001352007986 */ /* 0x0003e2000c101506 */
[----:B------:R-:W-:Y:S02]  /*a3b0*/  PRMT R72, R31, 0x7632, R72 ;  /* 0x000076321f487816 */ /* 0x000fe40000000048 */
[----:B------:R-:W-:Y:S01]  /*a3c0*/  PRMT R70, R35, 0x7632, R70 ;  /* 0x0000763223467816 */ /* 0x000fe20000000046 */
[----:B------:R3:W-:Y:S01]  /*a3d0*/  STG.E.U16 [R84.64], R4 ;  /* 0x0000000454007986 */ /* 0x0007e2000c101506 */
[----:B0-----:R-:W-:-:S03]  /*a3e0*/  PRMT R66, R39, 0x7632, R66 ;  /* 0x0000763227427816 */ /* 0x001fc60000000042 */
[----:B------:R-:W-:Y:S01]  /*a3f0*/  STG.E.U16 [R86.64], R15 ;  /* 0x0000000f56007986 */ /* 0x000fe2000c101506 */
[----:B--2---:R-:W-:Y:S02]  /*a400*/  PRMT R77, R30, 0x7632, R77 ;  /* 0x000076321e4d7816 */ /* 0x004fe4000000004d */
[----:B------:R-:W-:Y:S01]  /*a410*/  FSEL R5, R40, -INF , P3 ;  /* 0xff80000028057808 */ /* 0x000fe20001800000 */
[----:B------:R-:W-:Y:S01]  /*a420*/  STG.E.U16 [R88.64], R44 ;  /* 0x0000002c58007986 */ /* 0x000fe2000c101506 */
[----:B-1----:R-:W-:-:S03]  /*a430*/  PRMT R83, R23, 0x7632, R83 ;  /* 0x0000763217537816 */ /* 0x002fc60000000053 */
[----:B------:R-:W-:Y:S01]  /*a440*/  STG.E.U16 [R90.64], R11 ;  /* 0x0000000b5a007986 */ /* 0x000fe2000c101506 */
[----:B------:R-:W-:Y:S01]  /*a450*/  FFMA R40, R5, 0.69314718246459960938, R24 ;  /* 0x3f31721805287823 */ /* 0x000fe20000000018 */
[----:B---3--:R-:W-:Y:S01]  /*a460*/  LOP3.LUT R4, R168, 0xf8, RZ, 0xc0, !PT ;  /* 0x000000f8a8047812 */ /* 0x008fe200078ec0ff */
[----:B------:R-:W-:Y:S01]  /*a470*/  IMAD.HI R5, R146, 0x4, RZ ;  /* 0x0000000492057827 */ /* 0x000fe200078e02ff */
[----:B------:R-:W-:Y:S04]  /*a480*/  STG.E.U16 [R92.64], R46 ;  /* 0x0000002e5c007986 */ /* 0x000fe8000c101506 */
[----:B------:R-:W-:Y:S01]  /*a490*/  STG.E.U16 [R94.64], R7 ;  /* 0x000000075e007986 */ /* 0x000fe2000c101506 */
[----:B------:R-:W-:-:S03]  /*a4a0*/  IADD3.X R3, R5, c[0x0][0x184], R0, P0, P1 ;  /* 0x0000610005037a10 */ /* 0x000fc600007e2400 */
[----:B------:R-:W-:Y:S04]  /*a4b0*/  STG.E.U16 [R96.64], R48 ;  /* 0x0000003060007986 */ /* 0x000fe8000c101506 */
        /* <DEDUP_REMOVED lines=32> */
[----:B------:R-:W-:Y:S06]  /*a6c0*/  BAR.SYNC.DEFER_BLOCKING 0x0 ;  /* 0x0000000000007b1d */ /* 0x000fec0000010000 */
[----:B------:R-:W-:Y:S04]  /*a6d0*/  STS.64 [R4], R40 ;  /* 0x0000002804007388 */ /* 0x000fe80000000a00 */
[----:B------:R-:W-:Y:S04]  /*a6e0*/  STS.64 [R4+0x100], R42 ;  /* 0x0001002a04007388 */ /* 0x000fe80000000a00 */
[----:B------:R-:W-:Y:S06]  /*a6f0*/  BAR.SYNC.DEFER_BLOCKING 0x0 ;  /* 0x0000000000007b1d */ /* 0x000fec0000010000 */
[----:B------:R-:W0:Y:S04]  /*a700*/  LDS R25, [R25] ;  /* 0x0000000019197984 */ /* 0x000e280000000800 */
[----:B0-----:R-:W-:Y:S01]  /*a710*/  STG.E [R2.64], R25 ;  /* 0x0000001902007986 */ /* 0x001fe2000c101906 */
[----:B------:R-:W-:Y:S05]  /*a720*/  EXIT ;  /* 0x000000000000794d */ /* 0x000fea0003800000 */
.L_x_3:
[----:B------:R-:W-:-:S00]  /*a730*/  BRA `(.L_x_3) ;  /* 0xfffffff000007947 */ /* 0x000fc0000383ffff */
[----:B------:R-:W-:-:S00]  /*a740*/  NOP ;  /* 0x0000000000007918 */ /* 0x000fc00000000000 */
        /* <DEDUP_REMOVED lines=11> */
.L_x_4:


//--------------------- .nv.global.init           --------------------------
	.section	.nv.global.init,"aw",@progbits
.nv.global.init:
	.type		_$_str,@object
	.size		_$_str,(.L_0 - _$_str)
_$_str:
        /*0000*/ 	.byte	0x5f, 0x5f, 0x43, 0x55, 0x44, 0x41, 0x5f, 0x46, 0x54, 0x5a, 0x00
.L_0:


//--------------------- .nv.shared.attn_fwd       --------------------------
	.section	.nv.shared.attn_fwd,"aw",@nobits
	.sectionflags	@""
	.align	16
